//
// Generated by NVIDIA NVVM Compiler
//
// Compiler Build ID: CL-36424714
// Cuda compilation tools, release 13.0, V13.0.88
// Based on NVVM 20.0.0
//

.version 9.0
.target sm_100
.address_size 64

	// .globl	_Z21evaluate_board_kernelPiS_

.visible .entry _Z21evaluate_board_kernelPiS_(
	.param .u64 .ptr .align 1 _Z21evaluate_board_kernelPiS__param_0,
	.param .u64 .ptr .align 1 _Z21evaluate_board_kernelPiS__param_1
)
{
	.reg .pred 	%p<304>;
	.reg .b32 	%r<605>;
	.reg .b64 	%rd<87>;

	ld.param.u64 	%rd5, [_Z21evaluate_board_kernelPiS__param_0];
	ld.param.u64 	%rd4, [_Z21evaluate_board_kernelPiS__param_1];
	cvta.to.global.u64 	%rd1, %rd5;
	mov.u32 	%r84, %ctaid.x;
	mov.u32 	%r85, %ntid.x;
	mov.u32 	%r86, %tid.x;
	mad.lo.s32 	%r1, %r84, %r85, %r86;
	setp.gt.s32 	%p2, %r1, 63;
	@%p2 bra 	$L__BB0_225;
	shr.s32 	%r88, %r1, 31;
	shr.u32 	%r89, %r88, 28;
	add.s32 	%r90, %r1, %r89;
	shr.s32 	%r2, %r90, 4;
	shr.u32 	%r91, %r88, 30;
	add.s32 	%r92, %r1, %r91;
	shr.s32 	%r93, %r92, 2;
	shr.u32 	%r94, %r93, 30;
	add.s32 	%r95, %r93, %r94;
	and.b32  	%r96, %r95, -4;
	sub.s32 	%r3, %r93, %r96;
	and.b32  	%r97, %r92, -4;
	sub.s32 	%r4, %r1, %r97;
	add.s32 	%r5, %r1, 15;
	setp.gt.u32 	%p3, %r5, 30;
	mul.wide.u32 	%rd6, %r1, 4;
	add.s64 	%rd2, %rd1, %rd6;
	mov.b32 	%r87, 0;
	mov.u32 	%r590, %r87;
	@%p3 bra 	$L__BB0_17;
	or.b32  	%r99, %r3, %r4;
	setp.lt.s32 	%p4, %r99, 0;
	max.u32 	%r101, %r2, 4;
	sub.s32 	%r102, %r101, %r2;
	setp.lt.u32 	%p5, %r102, 4;
	or.pred  	%p6, %p4, %p5;
	@%p6 bra 	$L__BB0_17;
	ld.global.u32 	%r103, [%rd2];
	setp.eq.s32 	%p7, %r103, 2;
	setp.eq.s32 	%p8, %r103, 1;
	selp.u32 	%r104, 1, 0, %p8;
	selp.u32 	%r105, 1, 0, %p7;
	shl.b32 	%r106, %r2, 4;
	add.s32 	%r107, %r106, %r1;
	add.s32 	%r108, %r107, 16;
	mul.wide.u32 	%rd7, %r108, 4;
	add.s64 	%rd8, %rd1, %rd7;
	ld.global.u32 	%r109, [%rd8];
	setp.eq.s32 	%p9, %r109, 2;
	selp.b32 	%r110, 2, 1, %p7;
	setp.eq.s32 	%p10, %r109, 1;
	selp.u32 	%r111, 1, 0, %p10;
	add.s32 	%r112, %r104, %r111;
	selp.b32 	%r113, %r110, %r105, %p9;
	add.s32 	%r114, %r107, 32;
	mul.wide.u32 	%rd9, %r114, 4;
	add.s64 	%rd10, %rd1, %rd9;
	ld.global.u32 	%r115, [%rd10];
	setp.eq.s32 	%p11, %r115, 2;
	setp.eq.s32 	%p12, %r115, 1;
	selp.u32 	%r116, 1, 0, %p12;
	add.s32 	%r117, %r112, %r116;
	selp.u32 	%r118, 1, 0, %p11;
	add.s32 	%r119, %r113, %r118;
	add.s32 	%r120, %r107, 48;
	mul.wide.u32 	%rd11, %r120, 4;
	add.s64 	%rd12, %rd1, %rd11;
	ld.global.u32 	%r121, [%rd12];
	setp.eq.s32 	%p13, %r121, 2;
	setp.eq.s32 	%p14, %r121, 1;
	selp.u32 	%r122, 1, 0, %p14;
	add.s32 	%r6, %r117, %r122;
	selp.u32 	%r123, 1, 0, %p13;
	add.s32 	%r7, %r119, %r123;
	setp.ne.s32 	%p15, %r6, 0;
	@%p15 bra 	$L__BB0_10;
	mov.b32 	%r590, 10000;
	setp.eq.s32 	%p20, %r7, 2;
	@%p20 bra 	$L__BB0_8;
	setp.eq.s32 	%p21, %r7, 4;
	@%p21 bra 	$L__BB0_17;
	setp.ne.s32 	%p22, %r7, 3;
	@%p22 bra 	$L__BB0_9;
	mov.b32 	%r590, 100;
	bra.uni 	$L__BB0_17;
$L__BB0_8:
	mov.b32 	%r590, 20;
	bra.uni 	$L__BB0_17;
$L__BB0_9:
	mov.u32 	%r590, %r87;
	bra.uni 	$L__BB0_17;
$L__BB0_10:
	setp.ne.s32 	%p16, %r7, 0;
	mov.u32 	%r590, %r87;
	@%p16 bra 	$L__BB0_17;
	mov.b32 	%r590, -10000;
	setp.eq.s32 	%p17, %r6, 2;
	@%p17 bra 	$L__BB0_15;
	setp.eq.s32 	%p18, %r6, 4;
	@%p18 bra 	$L__BB0_17;
	setp.ne.s32 	%p19, %r6, 3;
	@%p19 bra 	$L__BB0_16;
	mov.b32 	%r590, -100;
	bra.uni 	$L__BB0_17;
$L__BB0_15:
	mov.b32 	%r590, -20;
	bra.uni 	$L__BB0_17;
$L__BB0_16:
	mov.u32 	%r590, %r87;
$L__BB0_17:
	setp.ne.s32 	%p23, %r3, 0;
	@%p23 bra 	$L__BB0_34;
	setp.gt.u32 	%p24, %r2, 3;
	setp.lt.s32 	%p25, %r4, 0;
	mov.b32 	%r133, 0;
	or.pred  	%p26, %p24, %p25;
	mov.u32 	%r591, %r133;
	@%p26 bra 	$L__BB0_33;
	shl.b32 	%r134, %r2, 4;
	add.s32 	%r135, %r134, %r4;
	mul.wide.u32 	%rd13, %r135, 4;
	add.s64 	%rd14, %rd1, %rd13;
	ld.global.u32 	%r136, [%rd14];
	setp.eq.s32 	%p27, %r136, 2;
	setp.eq.s32 	%p28, %r136, 1;
	selp.u32 	%r137, 1, 0, %p28;
	selp.u32 	%r138, 1, 0, %p27;
	add.s32 	%r139, %r135, 4;
	mul.wide.u32 	%rd15, %r139, 4;
	add.s64 	%rd16, %rd1, %rd15;
	ld.global.u32 	%r140, [%rd16];
	setp.eq.s32 	%p29, %r140, 2;
	selp.b32 	%r141, 2, 1, %p27;
	setp.eq.s32 	%p30, %r140, 1;
	selp.u32 	%r142, 1, 0, %p30;
	add.s32 	%r143, %r137, %r142;
	selp.b32 	%r144, %r141, %r138, %p29;
	add.s32 	%r145, %r135, 8;
	mul.wide.u32 	%rd17, %r145, 4;
	add.s64 	%rd18, %rd1, %rd17;
	ld.global.u32 	%r146, [%rd18];
	setp.eq.s32 	%p31, %r146, 2;
	setp.eq.s32 	%p32, %r146, 1;
	selp.u32 	%r147, 1, 0, %p32;
	add.s32 	%r148, %r143, %r147;
	selp.u32 	%r149, 1, 0, %p31;
	add.s32 	%r150, %r144, %r149;
	add.s32 	%r151, %r135, 12;
	mul.wide.u32 	%rd19, %r151, 4;
	add.s64 	%rd20, %rd1, %rd19;
	ld.global.u32 	%r152, [%rd20];
	setp.eq.s32 	%p33, %r152, 2;
	setp.eq.s32 	%p34, %r152, 1;
	selp.u32 	%r153, 1, 0, %p34;
	add.s32 	%r9, %r148, %r153;
	selp.u32 	%r154, 1, 0, %p33;
	add.s32 	%r10, %r150, %r154;
	setp.ne.s32 	%p35, %r9, 0;
	@%p35 bra 	$L__BB0_26;
	mov.b32 	%r591, 10000;
	setp.eq.s32 	%p40, %r10, 2;
	@%p40 bra 	$L__BB0_24;
	setp.eq.s32 	%p41, %r10, 4;
	@%p41 bra 	$L__BB0_33;
	setp.ne.s32 	%p42, %r10, 3;
	@%p42 bra 	$L__BB0_25;
	mov.b32 	%r591, 100;
	bra.uni 	$L__BB0_33;
$L__BB0_24:
	mov.b32 	%r591, 20;
	bra.uni 	$L__BB0_33;
$L__BB0_25:
	mov.u32 	%r591, %r133;
	bra.uni 	$L__BB0_33;
$L__BB0_26:
	setp.ne.s32 	%p36, %r10, 0;
	mov.u32 	%r591, %r133;
	@%p36 bra 	$L__BB0_33;
	mov.b32 	%r591, -10000;
	setp.eq.s32 	%p37, %r9, 2;
	@%p37 bra 	$L__BB0_31;
	setp.eq.s32 	%p38, %r9, 4;
	@%p38 bra 	$L__BB0_33;
	setp.ne.s32 	%p39, %r9, 3;
	@%p39 bra 	$L__BB0_32;
	mov.b32 	%r591, -100;
	bra.uni 	$L__BB0_33;
$L__BB0_31:
	mov.b32 	%r591, -20;
	bra.uni 	$L__BB0_33;
$L__BB0_32:
	mov.u32 	%r591, %r133;
$L__BB0_33:
	add.s32 	%r590, %r591, %r590;
$L__BB0_34:
	setp.ne.s32 	%p43, %r4, 0;
	@%p43 bra 	$L__BB0_51;
	setp.gt.u32 	%p44, %r2, 3;
	setp.lt.s32 	%p45, %r3, 0;
	mov.b32 	%r164, 0;
	or.pred  	%p46, %p44, %p45;
	mov.u32 	%r593, %r164;
	@%p46 bra 	$L__BB0_50;
	shl.b32 	%r165, %r3, 2;
	shl.b32 	%r166, %r2, 4;
	add.s32 	%r167, %r165, %r166;
	mul.wide.u32 	%rd21, %r167, 4;
	add.s64 	%rd22, %rd1, %rd21;
	ld.global.u32 	%r168, [%rd22];
	setp.eq.s32 	%p47, %r168, 2;
	setp.eq.s32 	%p48, %r168, 1;
	selp.u32 	%r169, 1, 0, %p48;
	selp.u32 	%r170, 1, 0, %p47;
	ld.global.u32 	%r171, [%rd22+4];
	setp.eq.s32 	%p49, %r171, 2;
	selp.b32 	%r172, 2, 1, %p47;
	setp.eq.s32 	%p50, %r171, 1;
	selp.u32 	%r173, 1, 0, %p50;
	add.s32 	%r174, %r169, %r173;
	selp.b32 	%r175, %r172, %r170, %p49;
	ld.global.u32 	%r176, [%rd22+8];
	setp.eq.s32 	%p51, %r176, 2;
	setp.eq.s32 	%p52, %r176, 1;
	selp.u32 	%r177, 1, 0, %p52;
	add.s32 	%r178, %r174, %r177;
	selp.u32 	%r179, 1, 0, %p51;
	add.s32 	%r180, %r175, %r179;
	ld.global.u32 	%r181, [%rd22+12];
	setp.eq.s32 	%p53, %r181, 2;
	setp.eq.s32 	%p54, %r181, 1;
	selp.u32 	%r182, 1, 0, %p54;
	add.s32 	%r14, %r178, %r182;
	selp.u32 	%r183, 1, 0, %p53;
	add.s32 	%r15, %r180, %r183;
	setp.ne.s32 	%p55, %r14, 0;
	@%p55 bra 	$L__BB0_43;
	mov.b32 	%r593, 10000;
	setp.eq.s32 	%p60, %r15, 2;
	@%p60 bra 	$L__BB0_41;
	setp.eq.s32 	%p61, %r15, 4;
	@%p61 bra 	$L__BB0_50;
	setp.ne.s32 	%p62, %r15, 3;
	@%p62 bra 	$L__BB0_42;
	mov.b32 	%r593, 100;
	bra.uni 	$L__BB0_50;
$L__BB0_41:
	mov.b32 	%r593, 20;
	bra.uni 	$L__BB0_50;
$L__BB0_42:
	mov.u32 	%r593, %r164;
	bra.uni 	$L__BB0_50;
$L__BB0_43:
	setp.ne.s32 	%p56, %r15, 0;
	mov.u32 	%r593, %r164;
	@%p56 bra 	$L__BB0_50;
	mov.b32 	%r593, -10000;
	setp.eq.s32 	%p57, %r14, 2;
	@%p57 bra 	$L__BB0_48;
	setp.eq.s32 	%p58, %r14, 4;
	@%p58 bra 	$L__BB0_50;
	setp.ne.s32 	%p59, %r14, 3;
	@%p59 bra 	$L__BB0_49;
	mov.b32 	%r593, -100;
	bra.uni 	$L__BB0_50;
$L__BB0_48:
	mov.b32 	%r593, -20;
	bra.uni 	$L__BB0_50;
$L__BB0_49:
	mov.u32 	%r593, %r164;
$L__BB0_50:
	add.s32 	%r590, %r593, %r590;
$L__BB0_51:
	setp.lt.s32 	%p63, %r4, 0;
	mov.b32 	%r193, 0;
	mov.u32 	%r595, %r193;
	@%p63 bra 	$L__BB0_67;
	max.u32 	%r195, %r3, 4;
	sub.s32 	%r196, %r195, %r3;
	max.u32 	%r197, %r2, 4;
	sub.s32 	%r198, %r197, %r2;
	min.u32 	%r199, %r196, %r198;
	setp.lt.u32 	%p64, %r199, 4;
	@%p64 bra 	$L__BB0_67;
	ld.global.u32 	%r200, [%rd2];
	setp.eq.s32 	%p65, %r200, 2;
	setp.eq.s32 	%p66, %r200, 1;
	selp.u32 	%r201, 1, 0, %p66;
	selp.u32 	%r202, 1, 0, %p65;
	shl.b32 	%r203, %r3, 2;
	add.s32 	%r204, %r203, %r4;
	shl.b32 	%r205, %r2, 4;
	add.s32 	%r206, %r204, %r205;
	add.s32 	%r207, %r206, 20;
	mul.wide.u32 	%rd23, %r207, 4;
	add.s64 	%rd24, %rd1, %rd23;
	ld.global.u32 	%r208, [%rd24];
	setp.eq.s32 	%p67, %r208, 2;
	selp.b32 	%r209, 2, 1, %p65;
	setp.eq.s32 	%p68, %r208, 1;
	selp.u32 	%r210, 1, 0, %p68;
	add.s32 	%r211, %r201, %r210;
	selp.b32 	%r212, %r209, %r202, %p67;
	add.s32 	%r213, %r206, 40;
	mul.wide.u32 	%rd25, %r213, 4;
	add.s64 	%rd26, %rd1, %rd25;
	ld.global.u32 	%r214, [%rd26];
	setp.eq.s32 	%p69, %r214, 2;
	setp.eq.s32 	%p70, %r214, 1;
	selp.u32 	%r215, 1, 0, %p70;
	add.s32 	%r216, %r211, %r215;
	selp.u32 	%r217, 1, 0, %p69;
	add.s32 	%r218, %r212, %r217;
	add.s32 	%r219, %r206, 60;
	mul.wide.u32 	%rd27, %r219, 4;
	add.s64 	%rd28, %rd1, %rd27;
	ld.global.u32 	%r220, [%rd28];
	setp.eq.s32 	%p71, %r220, 2;
	setp.eq.s32 	%p72, %r220, 1;
	selp.u32 	%r221, 1, 0, %p72;
	add.s32 	%r19, %r216, %r221;
	selp.u32 	%r222, 1, 0, %p71;
	add.s32 	%r20, %r218, %r222;
	setp.ne.s32 	%p73, %r19, 0;
	@%p73 bra 	$L__BB0_60;
	mov.b32 	%r595, 10000;
	setp.eq.s32 	%p78, %r20, 2;
	@%p78 bra 	$L__BB0_58;
	setp.eq.s32 	%p79, %r20, 4;
	@%p79 bra 	$L__BB0_67;
	setp.ne.s32 	%p80, %r20, 3;
	@%p80 bra 	$L__BB0_59;
	mov.b32 	%r595, 100;
	bra.uni 	$L__BB0_67;
$L__BB0_58:
	mov.b32 	%r595, 20;
	bra.uni 	$L__BB0_67;
$L__BB0_59:
	mov.u32 	%r595, %r193;
	bra.uni 	$L__BB0_67;
$L__BB0_60:
	setp.ne.s32 	%p74, %r20, 0;
	mov.u32 	%r595, %r193;
	@%p74 bra 	$L__BB0_67;
	mov.b32 	%r595, -10000;
	setp.eq.s32 	%p75, %r19, 2;
	@%p75 bra 	$L__BB0_65;
	setp.eq.s32 	%p76, %r19, 4;
	@%p76 bra 	$L__BB0_67;
	setp.ne.s32 	%p77, %r19, 3;
	@%p77 bra 	$L__BB0_66;
	mov.b32 	%r595, -100;
	bra.uni 	$L__BB0_67;
$L__BB0_65:
	mov.b32 	%r595, -20;
	bra.uni 	$L__BB0_67;
$L__BB0_66:
	mov.u32 	%r595, %r193;
$L__BB0_67:
	setp.lt.s32 	%p81, %r4, 0;
	add.s32 	%r22, %r595, %r590;
	mov.b32 	%r232, 0;
	mov.u32 	%r596, %r232;
	@%p81 bra 	$L__BB0_86;
	setp.gt.u32 	%p82, %r2, 3;
	setp.lt.s32 	%p83, %r3, 0;
	or.pred  	%p84, %p82, %p83;
	@%p84 bra 	$L__BB0_86;
	add.s32 	%r235, %r3, -1;
	shl.b32 	%r23, %r235, 2;
	setp.gt.u32 	%p85, %r2, 2;
	setp.gt.u32 	%p86, %r235, 3;
	or.pred  	%p87, %p85, %p86;
	mov.u32 	%r596, %r232;
	@%p87 bra 	$L__BB0_86;
	add.s32 	%r237, %r3, -2;
	setp.gt.u32 	%p88, %r2, 1;
	setp.gt.u32 	%p89, %r237, 3;
	or.pred  	%p90, %p88, %p89;
	mov.u32 	%r596, %r232;
	@%p90 bra 	$L__BB0_86;
	setp.gt.u32 	%p91, %r5, 30;
	add.s32 	%r239, %r3, -3;
	setp.gt.u32 	%p92, %r239, 3;
	or.pred  	%p93, %p91, %p92;
	mov.u32 	%r596, %r232;
	@%p93 bra 	$L__BB0_86;
	add.s32 	%r240, %r23, %r4;
	ld.global.u32 	%r241, [%rd2];
	setp.eq.s32 	%p94, %r241, 2;
	shl.b32 	%r242, %r2, 4;
	add.s32 	%r243, %r242, %r240;
	add.s32 	%r244, %r243, 16;
	mul.wide.u32 	%rd29, %r244, 4;
	add.s64 	%rd30, %rd1, %rd29;
	ld.global.u32 	%r245, [%rd30];
	add.s32 	%r246, %r243, 28;
	mul.wide.u32 	%rd31, %r246, 4;
	add.s64 	%rd32, %rd1, %rd31;
	ld.global.u32 	%r247, [%rd32];
	add.s32 	%r248, %r243, 40;
	mul.wide.u32 	%rd33, %r248, 4;
	add.s64 	%rd34, %rd1, %rd33;
	ld.global.u32 	%r249, [%rd34];
	setp.eq.s32 	%p95, %r249, 2;
	setp.eq.s32 	%p96, %r249, 1;
	selp.u32 	%r250, 1, 0, %p96;
	setp.eq.s32 	%p97, %r241, 1;
	selp.u32 	%r251, 1, 0, %p97;
	setp.eq.s32 	%p98, %r245, 1;
	selp.u32 	%r252, 1, 0, %p98;
	add.s32 	%r253, %r251, %r252;
	setp.eq.s32 	%p99, %r247, 1;
	selp.u32 	%r254, 1, 0, %p99;
	add.s32 	%r255, %r253, %r254;
	add.s32 	%r24, %r255, %r250;
	selp.u32 	%r256, 1, 0, %p95;
	selp.u32 	%r257, 1, 0, %p94;
	setp.eq.s32 	%p100, %r245, 2;
	selp.b32 	%r258, 2, 1, %p94;
	selp.b32 	%r259, %r258, %r257, %p100;
	setp.eq.s32 	%p101, %r247, 2;
	selp.u32 	%r260, 1, 0, %p101;
	add.s32 	%r261, %r259, %r260;
	add.s32 	%r25, %r261, %r256;
	setp.ne.s32 	%p102, %r24, 0;
	@%p102 bra 	$L__BB0_79;
	mov.b32 	%r596, 10000;
	setp.eq.s32 	%p107, %r25, 2;
	@%p107 bra 	$L__BB0_77;
	setp.eq.s32 	%p108, %r25, 4;
	@%p108 bra 	$L__BB0_86;
	setp.ne.s32 	%p109, %r25, 3;
	@%p109 bra 	$L__BB0_78;
	mov.b32 	%r596, 100;
	bra.uni 	$L__BB0_86;
$L__BB0_77:
	mov.b32 	%r596, 20;
	bra.uni 	$L__BB0_86;
$L__BB0_78:
	mov.u32 	%r596, %r232;
	bra.uni 	$L__BB0_86;
$L__BB0_79:
	setp.ne.s32 	%p103, %r25, 0;
	mov.u32 	%r596, %r232;
	@%p103 bra 	$L__BB0_86;
	mov.b32 	%r596, -10000;
	setp.eq.s32 	%p104, %r24, 2;
	@%p104 bra 	$L__BB0_84;
	setp.eq.s32 	%p105, %r24, 4;
	@%p105 bra 	$L__BB0_86;
	setp.ne.s32 	%p106, %r24, 3;
	@%p106 bra 	$L__BB0_85;
	mov.b32 	%r596, -100;
	bra.uni 	$L__BB0_86;
$L__BB0_84:
	mov.b32 	%r596, -20;
	bra.uni 	$L__BB0_86;
$L__BB0_85:
	mov.u32 	%r596, %r232;
$L__BB0_86:
	add.s32 	%r27, %r22, %r596;
	shl.b32 	%r28, %r3, 2;
	setp.lt.s32 	%p110, %r3, 0;
	mov.b32 	%r271, 0;
	mov.u32 	%r597, %r271;
	@%p110 bra 	$L__BB0_102;
	max.u32 	%r273, %r4, 4;
	sub.s32 	%r274, %r273, %r4;
	max.u32 	%r275, %r2, 4;
	sub.s32 	%r276, %r275, %r2;
	min.u32 	%r277, %r274, %r276;
	setp.lt.u32 	%p111, %r277, 4;
	@%p111 bra 	$L__BB0_102;
	ld.global.u32 	%r278, [%rd2];
	setp.eq.s32 	%p112, %r278, 2;
	setp.eq.s32 	%p113, %r278, 1;
	selp.u32 	%r279, 1, 0, %p113;
	selp.u32 	%r280, 1, 0, %p112;
	add.s32 	%r281, %r4, %r28;
	shl.b32 	%r282, %r2, 4;
	add.s32 	%r283, %r281, %r282;
	add.s32 	%r284, %r283, 17;
	mul.wide.u32 	%rd35, %r284, 4;
	add.s64 	%rd36, %rd1, %rd35;
	ld.global.u32 	%r285, [%rd36];
	setp.eq.s32 	%p114, %r285, 2;
	selp.b32 	%r286, 2, 1, %p112;
	setp.eq.s32 	%p115, %r285, 1;
	selp.u32 	%r287, 1, 0, %p115;
	add.s32 	%r288, %r279, %r287;
	selp.b32 	%r289, %r286, %r280, %p114;
	add.s32 	%r290, %r283, 34;
	mul.wide.u32 	%rd37, %r290, 4;
	add.s64 	%rd38, %rd1, %rd37;
	ld.global.u32 	%r291, [%rd38];
	setp.eq.s32 	%p116, %r291, 2;
	setp.eq.s32 	%p117, %r291, 1;
	selp.u32 	%r292, 1, 0, %p117;
	add.s32 	%r293, %r288, %r292;
	selp.u32 	%r294, 1, 0, %p116;
	add.s32 	%r295, %r289, %r294;
	add.s32 	%r296, %r283, 51;
	mul.wide.u32 	%rd39, %r296, 4;
	add.s64 	%rd40, %rd1, %rd39;
	ld.global.u32 	%r297, [%rd40];
	setp.eq.s32 	%p118, %r297, 2;
	setp.eq.s32 	%p119, %r297, 1;
	selp.u32 	%r298, 1, 0, %p119;
	add.s32 	%r29, %r293, %r298;
	selp.u32 	%r299, 1, 0, %p118;
	add.s32 	%r30, %r295, %r299;
	setp.ne.s32 	%p120, %r29, 0;
	@%p120 bra 	$L__BB0_95;
	mov.b32 	%r597, 10000;
	setp.eq.s32 	%p125, %r30, 2;
	@%p125 bra 	$L__BB0_93;
	setp.eq.s32 	%p126, %r30, 4;
	@%p126 bra 	$L__BB0_102;
	setp.ne.s32 	%p127, %r30, 3;
	@%p127 bra 	$L__BB0_94;
	mov.b32 	%r597, 100;
	bra.uni 	$L__BB0_102;
$L__BB0_93:
	mov.b32 	%r597, 20;
	bra.uni 	$L__BB0_102;
$L__BB0_94:
	mov.u32 	%r597, %r271;
	bra.uni 	$L__BB0_102;
$L__BB0_95:
	setp.ne.s32 	%p121, %r30, 0;
	mov.u32 	%r597, %r271;
	@%p121 bra 	$L__BB0_102;
	mov.b32 	%r597, -10000;
	setp.eq.s32 	%p122, %r29, 2;
	@%p122 bra 	$L__BB0_100;
	setp.eq.s32 	%p123, %r29, 4;
	@%p123 bra 	$L__BB0_102;
	setp.ne.s32 	%p124, %r29, 3;
	@%p124 bra 	$L__BB0_101;
	mov.b32 	%r597, -100;
	bra.uni 	$L__BB0_102;
$L__BB0_100:
	mov.b32 	%r597, -20;
	bra.uni 	$L__BB0_102;
$L__BB0_101:
	mov.u32 	%r597, %r271;
$L__BB0_102:
	add.s32 	%r32, %r27, %r597;
	setp.lt.u32 	%p128, %r2, 4;
	or.b32  	%r33, %r3, %r4;
	setp.gt.s32 	%p129, %r33, -1;
	and.pred  	%p1, %p128, %p129;
	mov.b32 	%r309, 0;
	not.pred 	%p130, %p1;
	mov.u32 	%r598, %r309;
	@%p130 bra 	$L__BB0_120;
	add.s32 	%r311, %r2, -1;
	add.s32 	%r34, %r4, 1;
	shl.b32 	%r35, %r311, 4;
	setp.gt.u32 	%p131, %r311, 3;
	setp.gt.u32 	%p132, %r4, 2;
	or.pred  	%p133, %p131, %p132;
	@%p133 bra 	$L__BB0_120;
	add.s32 	%r313, %r2, -2;
	shl.b32 	%r36, %r313, 4;
	setp.gt.u32 	%p134, %r313, 3;
	setp.gt.u32 	%p135, %r4, 1;
	or.pred  	%p136, %p134, %p135;
	mov.u32 	%r598, %r309;
	@%p136 bra 	$L__BB0_120;
	add.s32 	%r315, %r34, %r28;
	ld.global.u32 	%r316, [%rd2];
	setp.eq.s32 	%p137, %r316, 2;
	add.s32 	%r317, %r315, %r35;
	mul.wide.u32 	%rd41, %r317, 4;
	add.s64 	%rd42, %rd1, %rd41;
	ld.global.u32 	%r318, [%rd42];
	setp.ne.s32 	%p138, %r4, 0;
	add.s32 	%r319, %r315, %r36;
	add.s32 	%r320, %r319, 1;
	mul.wide.u32 	%rd43, %r320, 4;
	add.s64 	%rd44, %rd1, %rd43;
	ld.global.u32 	%r321, [%rd44];
	setp.eq.s32 	%p139, %r321, 2;
	setp.eq.s32 	%p140, %r321, 1;
	selp.u32 	%r322, 1, 0, %p140;
	setp.eq.s32 	%p141, %r318, 1;
	selp.u32 	%r323, 1, 0, %p141;
	setp.eq.s32 	%p142, %r316, 1;
	selp.u32 	%r324, 1, 0, %p142;
	add.s32 	%r325, %r324, %r323;
	add.s32 	%r37, %r325, %r322;
	selp.u32 	%r326, 1, 0, %p139;
	selp.b32 	%r327, 2, 1, %p137;
	setp.eq.s32 	%p143, %r318, 2;
	selp.u32 	%r328, 1, 0, %p137;
	selp.b32 	%r329, %r327, %r328, %p143;
	add.s32 	%r38, %r329, %r326;
	add.s32 	%r330, %r2, -3;
	shl.b32 	%r331, %r330, 4;
	add.s32 	%r332, %r315, %r331;
	add.s32 	%r39, %r332, 2;
	setp.gt.u32 	%p144, %r330, 3;
	or.pred  	%p145, %p144, %p138;
	mov.u32 	%r598, %r309;
	@%p145 bra 	$L__BB0_120;
	mul.wide.u32 	%rd45, %r39, 4;
	add.s64 	%rd46, %rd1, %rd45;
	ld.global.u32 	%r333, [%rd46];
	setp.eq.s32 	%p146, %r333, 2;
	setp.eq.s32 	%p147, %r333, 1;
	selp.u32 	%r334, 1, 0, %p147;
	add.s32 	%r40, %r37, %r334;
	selp.u32 	%r335, 1, 0, %p146;
	add.s32 	%r41, %r38, %r335;
	setp.ne.s32 	%p148, %r40, 0;
	@%p148 bra 	$L__BB0_113;
	mov.b32 	%r598, 10000;
	setp.eq.s32 	%p153, %r41, 2;
	@%p153 bra 	$L__BB0_111;
	setp.eq.s32 	%p154, %r41, 4;
	@%p154 bra 	$L__BB0_120;
	setp.ne.s32 	%p155, %r41, 3;
	@%p155 bra 	$L__BB0_112;
	mov.b32 	%r598, 100;
	bra.uni 	$L__BB0_120;
$L__BB0_111:
	mov.b32 	%r598, 20;
	bra.uni 	$L__BB0_120;
$L__BB0_112:
	mov.u32 	%r598, %r309;
	bra.uni 	$L__BB0_120;
$L__BB0_113:
	setp.ne.s32 	%p149, %r41, 0;
	mov.u32 	%r598, %r309;
	@%p149 bra 	$L__BB0_120;
	mov.b32 	%r598, -10000;
	setp.eq.s32 	%p150, %r40, 2;
	@%p150 bra 	$L__BB0_118;
	setp.eq.s32 	%p151, %r40, 4;
	@%p151 bra 	$L__BB0_120;
	setp.ne.s32 	%p152, %r40, 3;
	@%p152 bra 	$L__BB0_119;
	mov.b32 	%r598, -100;
	bra.uni 	$L__BB0_120;
$L__BB0_118:
	mov.b32 	%r598, -20;
	bra.uni 	$L__BB0_120;
$L__BB0_119:
	mov.u32 	%r598, %r309;
$L__BB0_120:
	setp.gt.u32 	%p156, %r2, 3;
	add.s32 	%r43, %r32, %r598;
	shl.b32 	%r346, %r2, 4;
	add.s32 	%r44, %r4, %r346;
	add.s32 	%r347, %r44, %r28;
	mul.wide.u32 	%rd47, %r347, 4;
	add.s64 	%rd3, %rd1, %rd47;
	mov.b32 	%r345, 0;
	mov.u32 	%r599, %r345;
	@%p156 bra 	$L__BB0_136;
	max.u32 	%r349, %r4, 4;
	sub.s32 	%r350, %r349, %r4;
	max.u32 	%r351, %r3, 4;
	sub.s32 	%r352, %r351, %r3;
	min.u32 	%r353, %r350, %r352;
	setp.lt.u32 	%p157, %r353, 4;
	@%p157 bra 	$L__BB0_136;
	ld.global.u32 	%r354, [%rd3];
	setp.eq.s32 	%p158, %r354, 2;
	setp.eq.s32 	%p159, %r354, 1;
	selp.u32 	%r355, 1, 0, %p159;
	selp.u32 	%r356, 1, 0, %p158;
	add.s32 	%r358, %r28, %r44;
	add.s32 	%r359, %r358, 5;
	mul.wide.u32 	%rd48, %r359, 4;
	add.s64 	%rd49, %rd1, %rd48;
	ld.global.u32 	%r360, [%rd49];
	setp.eq.s32 	%p160, %r360, 2;
	selp.b32 	%r361, 2, 1, %p158;
	setp.eq.s32 	%p161, %r360, 1;
	selp.u32 	%r362, 1, 0, %p161;
	add.s32 	%r363, %r355, %r362;
	selp.b32 	%r364, %r361, %r356, %p160;
	add.s32 	%r365, %r358, 10;
	mul.wide.u32 	%rd50, %r365, 4;
	add.s64 	%rd51, %rd1, %rd50;
	ld.global.u32 	%r366, [%rd51];
	setp.eq.s32 	%p162, %r366, 2;
	setp.eq.s32 	%p163, %r366, 1;
	selp.u32 	%r367, 1, 0, %p163;
	add.s32 	%r368, %r363, %r367;
	selp.u32 	%r369, 1, 0, %p162;
	add.s32 	%r370, %r364, %r369;
	add.s32 	%r371, %r358, 15;
	mul.wide.u32 	%rd52, %r371, 4;
	add.s64 	%rd53, %rd1, %rd52;
	ld.global.u32 	%r372, [%rd53];
	setp.eq.s32 	%p164, %r372, 2;
	setp.eq.s32 	%p165, %r372, 1;
	selp.u32 	%r373, 1, 0, %p165;
	add.s32 	%r45, %r368, %r373;
	selp.u32 	%r374, 1, 0, %p164;
	add.s32 	%r46, %r370, %r374;
	setp.ne.s32 	%p166, %r45, 0;
	@%p166 bra 	$L__BB0_129;
	mov.b32 	%r599, 10000;
	setp.eq.s32 	%p171, %r46, 2;
	@%p171 bra 	$L__BB0_127;
	setp.eq.s32 	%p172, %r46, 4;
	@%p172 bra 	$L__BB0_136;
	setp.ne.s32 	%p173, %r46, 3;
	@%p173 bra 	$L__BB0_128;
	mov.b32 	%r599, 100;
	bra.uni 	$L__BB0_136;
$L__BB0_127:
	mov.b32 	%r599, 20;
	bra.uni 	$L__BB0_136;
$L__BB0_128:
	mov.u32 	%r599, %r345;
	bra.uni 	$L__BB0_136;
$L__BB0_129:
	setp.ne.s32 	%p167, %r46, 0;
	mov.u32 	%r599, %r345;
	@%p167 bra 	$L__BB0_136;
	mov.b32 	%r599, -10000;
	setp.eq.s32 	%p168, %r45, 2;
	@%p168 bra 	$L__BB0_134;
	setp.eq.s32 	%p169, %r45, 4;
	@%p169 bra 	$L__BB0_136;
	setp.ne.s32 	%p170, %r45, 3;
	@%p170 bra 	$L__BB0_135;
	mov.b32 	%r599, -100;
	bra.uni 	$L__BB0_136;
$L__BB0_134:
	mov.b32 	%r599, -20;
	bra.uni 	$L__BB0_136;
$L__BB0_135:
	mov.u32 	%r599, %r345;
$L__BB0_136:
	setp.gt.u32 	%p174, %r2, 3;
	add.s32 	%r48, %r43, %r599;
	mov.b32 	%r384, 0;
	mov.u32 	%r600, %r384;
	@%p174 bra 	$L__BB0_155;
	setp.lt.s32 	%p175, %r33, 0;
	@%p175 bra 	$L__BB0_155;
	add.s32 	%r387, %r4, -1;
	setp.gt.u32 	%p176, %r3, 2;
	setp.gt.u32 	%p177, %r387, 3;
	or.pred  	%p178, %p176, %p177;
	mov.u32 	%r600, %r384;
	@%p178 bra 	$L__BB0_155;
	ld.global.u32 	%r49, [%rd3];
	setp.eq.s32 	%p179, %r49, 1;
	selp.u32 	%r50, 1, 0, %p179;
	add.s32 	%r389, %r4, -2;
	setp.gt.u32 	%p180, %r3, 1;
	setp.gt.u32 	%p181, %r389, 3;
	or.pred  	%p182, %p180, %p181;
	mov.u32 	%r600, %r384;
	@%p182 bra 	$L__BB0_155;
	setp.eq.s32 	%p183, %r49, 2;
	add.s32 	%r392, %r28, %r44;
	add.s32 	%r393, %r392, 3;
	mul.wide.u32 	%rd54, %r393, 4;
	add.s64 	%rd55, %rd1, %rd54;
	ld.global.u32 	%r394, [%rd55];
	setp.ne.s32 	%p184, %r3, 0;
	add.s32 	%r395, %r392, 6;
	mul.wide.u32 	%rd56, %r395, 4;
	add.s64 	%rd57, %rd1, %rd56;
	ld.global.u32 	%r396, [%rd57];
	setp.eq.s32 	%p185, %r396, 2;
	setp.eq.s32 	%p186, %r396, 1;
	selp.u32 	%r397, 1, 0, %p186;
	setp.eq.s32 	%p187, %r394, 1;
	selp.u32 	%r398, 1, 0, %p187;
	add.s32 	%r399, %r50, %r398;
	add.s32 	%r51, %r399, %r397;
	selp.u32 	%r400, 1, 0, %p185;
	selp.b32 	%r401, 2, 1, %p183;
	setp.eq.s32 	%p188, %r394, 2;
	selp.u32 	%r402, 1, 0, %p183;
	selp.b32 	%r403, %r401, %r402, %p188;
	add.s32 	%r52, %r403, %r400;
	add.s32 	%r404, %r4, -3;
	setp.gt.u32 	%p189, %r404, 3;
	or.pred  	%p190, %p184, %p189;
	mov.u32 	%r600, %r384;
	@%p190 bra 	$L__BB0_155;
	add.s32 	%r407, %r392, 9;
	mul.wide.u32 	%rd58, %r407, 4;
	add.s64 	%rd59, %rd1, %rd58;
	ld.global.u32 	%r408, [%rd59];
	setp.eq.s32 	%p191, %r408, 2;
	setp.eq.s32 	%p192, %r408, 1;
	selp.u32 	%r409, 1, 0, %p192;
	add.s32 	%r53, %r51, %r409;
	selp.u32 	%r410, 1, 0, %p191;
	add.s32 	%r54, %r52, %r410;
	setp.ne.s32 	%p193, %r53, 0;
	@%p193 bra 	$L__BB0_148;
	mov.b32 	%r600, 10000;
	setp.eq.s32 	%p198, %r54, 2;
	@%p198 bra 	$L__BB0_146;
	setp.eq.s32 	%p199, %r54, 4;
	@%p199 bra 	$L__BB0_155;
	setp.ne.s32 	%p200, %r54, 3;
	@%p200 bra 	$L__BB0_147;
	mov.b32 	%r600, 100;
	bra.uni 	$L__BB0_155;
$L__BB0_146:
	mov.b32 	%r600, 20;
	bra.uni 	$L__BB0_155;
$L__BB0_147:
	mov.u32 	%r600, %r384;
	bra.uni 	$L__BB0_155;
$L__BB0_148:
	setp.ne.s32 	%p194, %r54, 0;
	mov.u32 	%r600, %r384;
	@%p194 bra 	$L__BB0_155;
	mov.b32 	%r600, -10000;
	setp.eq.s32 	%p195, %r53, 2;
	@%p195 bra 	$L__BB0_153;
	setp.eq.s32 	%p196, %r53, 4;
	@%p196 bra 	$L__BB0_155;
	setp.ne.s32 	%p197, %r53, 3;
	@%p197 bra 	$L__BB0_154;
	mov.b32 	%r600, -100;
	bra.uni 	$L__BB0_155;
$L__BB0_153:
	mov.b32 	%r600, -20;
	bra.uni 	$L__BB0_155;
$L__BB0_154:
	mov.u32 	%r600, %r384;
$L__BB0_155:
	add.s32 	%r56, %r48, %r600;
	max.u32 	%r421, %r3, 4;
	sub.s32 	%r422, %r421, %r3;
	max.u32 	%r423, %r2, 4;
	sub.s32 	%r424, %r423, %r2;
	min.u32 	%r425, %r422, %r424;
	max.u32 	%r426, %r4, 4;
	sub.s32 	%r427, %r426, %r4;
	min.u32 	%r428, %r425, %r427;
	setp.lt.u32 	%p201, %r428, 4;
	mov.b32 	%r420, 0;
	mov.u32 	%r601, %r420;
	@%p201 bra 	$L__BB0_170;
	ld.global.u32 	%r429, [%rd2];
	setp.eq.s32 	%p202, %r429, 2;
	setp.eq.s32 	%p203, %r429, 1;
	selp.u32 	%r430, 1, 0, %p203;
	selp.u32 	%r431, 1, 0, %p202;
	add.s32 	%r434, %r28, %r4;
	add.s32 	%r435, %r346, %r434;
	add.s32 	%r436, %r435, 21;
	mul.wide.u32 	%rd60, %r436, 4;
	add.s64 	%rd61, %rd1, %rd60;
	ld.global.u32 	%r437, [%rd61];
	setp.eq.s32 	%p204, %r437, 2;
	selp.b32 	%r438, 2, 1, %p202;
	setp.eq.s32 	%p205, %r437, 1;
	selp.u32 	%r439, 1, 0, %p205;
	add.s32 	%r440, %r430, %r439;
	selp.b32 	%r441, %r438, %r431, %p204;
	add.s32 	%r442, %r435, 42;
	mul.wide.u32 	%rd62, %r442, 4;
	add.s64 	%rd63, %rd1, %rd62;
	ld.global.u32 	%r443, [%rd63];
	setp.eq.s32 	%p206, %r443, 2;
	setp.eq.s32 	%p207, %r443, 1;
	selp.u32 	%r444, 1, 0, %p207;
	add.s32 	%r445, %r440, %r444;
	selp.u32 	%r446, 1, 0, %p206;
	add.s32 	%r447, %r441, %r446;
	add.s32 	%r448, %r435, 63;
	mul.wide.u32 	%rd64, %r448, 4;
	add.s64 	%rd65, %rd1, %rd64;
	ld.global.u32 	%r449, [%rd65];
	setp.eq.s32 	%p208, %r449, 2;
	setp.eq.s32 	%p209, %r449, 1;
	selp.u32 	%r450, 1, 0, %p209;
	add.s32 	%r57, %r445, %r450;
	selp.u32 	%r451, 1, 0, %p208;
	add.s32 	%r58, %r447, %r451;
	setp.ne.s32 	%p210, %r57, 0;
	@%p210 bra 	$L__BB0_163;
	mov.b32 	%r601, 10000;
	setp.eq.s32 	%p215, %r58, 2;
	@%p215 bra 	$L__BB0_161;
	setp.eq.s32 	%p216, %r58, 4;
	@%p216 bra 	$L__BB0_170;
	setp.ne.s32 	%p217, %r58, 3;
	@%p217 bra 	$L__BB0_162;
	mov.b32 	%r601, 100;
	bra.uni 	$L__BB0_170;
$L__BB0_161:
	mov.b32 	%r601, 20;
	bra.uni 	$L__BB0_170;
$L__BB0_162:
	mov.u32 	%r601, %r420;
	bra.uni 	$L__BB0_170;
$L__BB0_163:
	setp.ne.s32 	%p211, %r58, 0;
	mov.u32 	%r601, %r420;
	@%p211 bra 	$L__BB0_170;
	mov.b32 	%r601, -10000;
	setp.eq.s32 	%p212, %r57, 2;
	@%p212 bra 	$L__BB0_168;
	setp.eq.s32 	%p213, %r57, 4;
	@%p213 bra 	$L__BB0_170;
	setp.ne.s32 	%p214, %r57, 3;
	@%p214 bra 	$L__BB0_169;
	mov.b32 	%r601, -100;
	bra.uni 	$L__BB0_170;
$L__BB0_168:
	mov.b32 	%r601, -20;
	bra.uni 	$L__BB0_170;
$L__BB0_169:
	mov.u32 	%r601, %r420;
$L__BB0_170:
	add.s32 	%r60, %r56, %r601;
	mov.b32 	%r461, 0;
	mov.u32 	%r602, %r461;
	@%p130 bra 	$L__BB0_188;
	add.s32 	%r61, %r2, -1;
	setp.gt.u32 	%p219, %r61, 3;
	setp.gt.u32 	%p220, %r3, 2;
	or.pred  	%p221, %p219, %p220;
	setp.gt.u32 	%p222, %r4, 2;
	or.pred  	%p223, %p221, %p222;
	@%p223 bra 	$L__BB0_188;
	add.s32 	%r62, %r2, -2;
	setp.gt.u32 	%p224, %r62, 3;
	shr.u32 	%r464, %r33, 1;
	and.b32  	%r465, %r464, 1;
	setp.eq.b32 	%p225, %r465, 1;
	or.pred  	%p226, %p224, %p225;
	mov.u32 	%r602, %r461;
	@%p226 bra 	$L__BB0_188;
	add.s32 	%r63, %r2, -3;
	setp.gt.u32 	%p227, %r63, 3;
	setp.ne.s32 	%p228, %r33, 0;
	or.pred  	%p229, %p227, %p228;
	mov.u32 	%r602, %r461;
	@%p229 bra 	$L__BB0_188;
	ld.global.u32 	%r467, [%rd2];
	setp.eq.s32 	%p230, %r467, 2;
	shl.b32 	%r468, %r61, 4;
	add.s32 	%r470, %r28, %r4;
	add.s32 	%r471, %r470, %r468;
	add.s32 	%r472, %r471, 5;
	mul.wide.u32 	%rd66, %r472, 4;
	add.s64 	%rd67, %rd1, %rd66;
	ld.global.u32 	%r473, [%rd67];
	shl.b32 	%r474, %r62, 4;
	add.s32 	%r475, %r470, %r474;
	add.s32 	%r476, %r475, 10;
	mul.wide.u32 	%rd68, %r476, 4;
	add.s64 	%rd69, %rd1, %rd68;
	ld.global.u32 	%r477, [%rd69];
	shl.b32 	%r478, %r63, 4;
	add.s32 	%r479, %r470, %r478;
	add.s32 	%r480, %r479, 15;
	mul.wide.u32 	%rd70, %r480, 4;
	add.s64 	%rd71, %rd1, %rd70;
	ld.global.u32 	%r481, [%rd71];
	setp.eq.s32 	%p231, %r481, 2;
	setp.eq.s32 	%p232, %r481, 1;
	selp.u32 	%r482, 1, 0, %p232;
	setp.eq.s32 	%p233, %r467, 1;
	selp.u32 	%r483, 1, 0, %p233;
	setp.eq.s32 	%p234, %r473, 1;
	selp.u32 	%r484, 1, 0, %p234;
	add.s32 	%r485, %r483, %r484;
	setp.eq.s32 	%p235, %r477, 1;
	selp.u32 	%r486, 1, 0, %p235;
	add.s32 	%r487, %r485, %r486;
	add.s32 	%r64, %r487, %r482;
	selp.u32 	%r488, 1, 0, %p231;
	selp.u32 	%r489, 1, 0, %p230;
	setp.eq.s32 	%p236, %r473, 2;
	selp.b32 	%r490, 2, 1, %p230;
	selp.b32 	%r491, %r490, %r489, %p236;
	setp.eq.s32 	%p237, %r477, 2;
	selp.u32 	%r492, 1, 0, %p237;
	add.s32 	%r493, %r491, %r492;
	add.s32 	%r65, %r493, %r488;
	setp.ne.s32 	%p238, %r64, 0;
	@%p238 bra 	$L__BB0_181;
	mov.b32 	%r602, 10000;
	setp.eq.s32 	%p243, %r65, 2;
	@%p243 bra 	$L__BB0_179;
	setp.eq.s32 	%p244, %r65, 4;
	@%p244 bra 	$L__BB0_188;
	setp.ne.s32 	%p245, %r65, 3;
	@%p245 bra 	$L__BB0_180;
	mov.b32 	%r602, 100;
	bra.uni 	$L__BB0_188;
$L__BB0_179:
	mov.b32 	%r602, 20;
	bra.uni 	$L__BB0_188;
$L__BB0_180:
	mov.u32 	%r602, %r461;
	bra.uni 	$L__BB0_188;
$L__BB0_181:
	setp.ne.s32 	%p239, %r65, 0;
	mov.u32 	%r602, %r461;
	@%p239 bra 	$L__BB0_188;
	mov.b32 	%r602, -10000;
	setp.eq.s32 	%p240, %r64, 2;
	@%p240 bra 	$L__BB0_186;
	setp.eq.s32 	%p241, %r64, 4;
	@%p241 bra 	$L__BB0_188;
	setp.ne.s32 	%p242, %r64, 3;
	@%p242 bra 	$L__BB0_187;
	mov.b32 	%r602, -100;
	bra.uni 	$L__BB0_188;
$L__BB0_186:
	mov.b32 	%r602, -20;
	bra.uni 	$L__BB0_188;
$L__BB0_187:
	mov.u32 	%r602, %r461;
$L__BB0_188:
	add.s32 	%r67, %r60, %r602;
	mov.b32 	%r503, 0;
	mov.u32 	%r603, %r503;
	@%p130 bra 	$L__BB0_206;
	add.s32 	%r68, %r3, -1;
	setp.gt.u32 	%p247, %r2, 2;
	setp.gt.u32 	%p248, %r68, 3;
	or.pred  	%p249, %p247, %p248;
	setp.gt.u32 	%p250, %r4, 2;
	or.pred  	%p251, %p249, %p250;
	@%p251 bra 	$L__BB0_206;
	add.s32 	%r69, %r3, -2;
	setp.gt.u32 	%p252, %r69, 3;
	or.b32  	%r506, %r4, %r2;
	shr.u32 	%r507, %r506, 1;
	and.b32  	%r508, %r507, 1;
	setp.eq.b32 	%p253, %r508, 1;
	or.pred  	%p254, %p253, %p252;
	mov.u32 	%r603, %r503;
	@%p254 bra 	$L__BB0_206;
	setp.ne.s32 	%p255, %r4, 0;
	setp.gt.u32 	%p256, %r5, 30;
	add.s32 	%r70, %r3, -3;
	setp.gt.u32 	%p257, %r70, 3;
	or.pred  	%p258, %p256, %p257;
	or.pred  	%p259, %p258, %p255;
	mov.u32 	%r603, %r503;
	@%p259 bra 	$L__BB0_206;
	ld.global.u32 	%r510, [%rd2];
	setp.eq.s32 	%p260, %r510, 2;
	shl.b32 	%r511, %r68, 2;
	add.s32 	%r512, %r4, %r511;
	add.s32 	%r514, %r512, %r346;
	add.s32 	%r515, %r514, 17;
	mul.wide.u32 	%rd72, %r515, 4;
	add.s64 	%rd73, %rd1, %rd72;
	ld.global.u32 	%r516, [%rd73];
	shl.b32 	%r517, %r69, 2;
	add.s32 	%r518, %r4, %r517;
	add.s32 	%r519, %r346, %r518;
	add.s32 	%r520, %r519, 34;
	mul.wide.u32 	%rd74, %r520, 4;
	add.s64 	%rd75, %rd1, %rd74;
	ld.global.u32 	%r521, [%rd75];
	shl.b32 	%r522, %r70, 2;
	add.s32 	%r523, %r4, %r522;
	add.s32 	%r524, %r523, %r346;
	add.s32 	%r525, %r524, 51;
	mul.wide.u32 	%rd76, %r525, 4;
	add.s64 	%rd77, %rd1, %rd76;
	ld.global.u32 	%r526, [%rd77];
	setp.eq.s32 	%p261, %r526, 2;
	setp.eq.s32 	%p262, %r526, 1;
	selp.u32 	%r527, 1, 0, %p262;
	setp.eq.s32 	%p263, %r510, 1;
	selp.u32 	%r528, 1, 0, %p263;
	setp.eq.s32 	%p264, %r516, 1;
	selp.u32 	%r529, 1, 0, %p264;
	add.s32 	%r530, %r528, %r529;
	setp.eq.s32 	%p265, %r521, 1;
	selp.u32 	%r531, 1, 0, %p265;
	add.s32 	%r532, %r530, %r531;
	add.s32 	%r71, %r532, %r527;
	selp.u32 	%r533, 1, 0, %p261;
	selp.u32 	%r534, 1, 0, %p260;
	setp.eq.s32 	%p266, %r516, 2;
	selp.b32 	%r535, 2, 1, %p260;
	selp.b32 	%r536, %r535, %r534, %p266;
	setp.eq.s32 	%p267, %r521, 2;
	selp.u32 	%r537, 1, 0, %p267;
	add.s32 	%r538, %r536, %r537;
	add.s32 	%r72, %r538, %r533;
	setp.ne.s32 	%p268, %r71, 0;
	@%p268 bra 	$L__BB0_199;
	mov.b32 	%r603, 10000;
	setp.eq.s32 	%p273, %r72, 2;
	@%p273 bra 	$L__BB0_197;
	setp.eq.s32 	%p274, %r72, 4;
	@%p274 bra 	$L__BB0_206;
	setp.ne.s32 	%p275, %r72, 3;
	@%p275 bra 	$L__BB0_198;
	mov.b32 	%r603, 100;
	bra.uni 	$L__BB0_206;
$L__BB0_197:
	mov.b32 	%r603, 20;
	bra.uni 	$L__BB0_206;
$L__BB0_198:
	mov.u32 	%r603, %r503;
	bra.uni 	$L__BB0_206;
$L__BB0_199:
	setp.ne.s32 	%p269, %r72, 0;
	mov.u32 	%r603, %r503;
	@%p269 bra 	$L__BB0_206;
	mov.b32 	%r603, -10000;
	setp.eq.s32 	%p270, %r71, 2;
	@%p270 bra 	$L__BB0_204;
	setp.eq.s32 	%p271, %r71, 4;
	@%p271 bra 	$L__BB0_206;
	setp.ne.s32 	%p272, %r71, 3;
	@%p272 bra 	$L__BB0_205;
	mov.b32 	%r603, -100;
	bra.uni 	$L__BB0_206;
$L__BB0_204:
	mov.b32 	%r603, -20;
	bra.uni 	$L__BB0_206;
$L__BB0_205:
	mov.u32 	%r603, %r503;
$L__BB0_206:
	add.s32 	%r74, %r67, %r603;
	mov.b32 	%r548, 0;
	mov.u32 	%r604, %r548;
	@%p130 bra 	$L__BB0_224;
	add.s32 	%r75, %r4, -1;
	max.u32 	%r550, %r2, %r3;
	setp.gt.u32 	%p277, %r550, 2;
	setp.gt.u32 	%p278, %r75, 3;
	or.pred  	%p279, %p277, %p278;
	@%p279 bra 	$L__BB0_224;
	ld.global.u32 	%r76, [%rd2];
	add.s32 	%r77, %r4, -2;
	or.b32  	%r552, %r2, %r3;
	shr.u32 	%r553, %r552, 1;
	and.b32  	%r554, %r553, 1;
	setp.eq.b32 	%p280, %r554, 1;
	setp.gt.u32 	%p281, %r77, 3;
	or.pred  	%p282, %p280, %p281;
	mov.u32 	%r604, %r548;
	@%p282 bra 	$L__BB0_224;
	setp.eq.s32 	%p283, %r76, 2;
	add.s32 	%r557, %r28, %r75;
	add.s32 	%r559, %r346, %r557;
	add.s32 	%r560, %r559, 20;
	mul.wide.u32 	%rd78, %r560, 4;
	add.s64 	%rd79, %rd1, %rd78;
	ld.global.u32 	%r561, [%rd79];
	setp.ne.s32 	%p284, %r3, 0;
	setp.gt.u32 	%p285, %r5, 30;
	add.s32 	%r562, %r28, %r77;
	add.s32 	%r563, %r562, %r346;
	add.s32 	%r564, %r563, 40;
	mul.wide.u32 	%rd80, %r564, 4;
	add.s64 	%rd81, %rd1, %rd80;
	ld.global.u32 	%r565, [%rd81];
	setp.eq.s32 	%p286, %r565, 2;
	setp.eq.s32 	%p287, %r565, 1;
	selp.u32 	%r566, 1, 0, %p287;
	setp.eq.s32 	%p288, %r561, 1;
	selp.u32 	%r567, 1, 0, %p288;
	setp.eq.s32 	%p289, %r76, 1;
	selp.u32 	%r568, 1, 0, %p289;
	add.s32 	%r569, %r568, %r567;
	add.s32 	%r78, %r569, %r566;
	selp.u32 	%r570, 1, 0, %p286;
	selp.b32 	%r571, 2, 1, %p283;
	setp.eq.s32 	%p290, %r561, 2;
	selp.u32 	%r572, 1, 0, %p283;
	selp.b32 	%r573, %r571, %r572, %p290;
	add.s32 	%r79, %r573, %r570;
	add.s32 	%r574, %r4, -3;
	add.s32 	%r575, %r28, %r574;
	add.s32 	%r576, %r346, %r575;
	add.s32 	%r80, %r576, 60;
	setp.gt.u32 	%p291, %r574, 3;
	or.pred  	%p292, %p285, %p291;
	or.pred  	%p293, %p292, %p284;
	mov.u32 	%r604, %r548;
	@%p293 bra 	$L__BB0_224;
	mul.wide.u32 	%rd82, %r80, 4;
	add.s64 	%rd83, %rd1, %rd82;
	ld.global.u32 	%r577, [%rd83];
	setp.eq.s32 	%p294, %r577, 2;
	setp.eq.s32 	%p295, %r577, 1;
	selp.u32 	%r578, 1, 0, %p295;
	add.s32 	%r81, %r78, %r578;
	selp.u32 	%r579, 1, 0, %p294;
	add.s32 	%r82, %r79, %r579;
	setp.ne.s32 	%p296, %r81, 0;
	@%p296 bra 	$L__BB0_217;
	mov.b32 	%r604, 10000;
	setp.eq.s32 	%p301, %r82, 2;
	@%p301 bra 	$L__BB0_215;
	setp.eq.s32 	%p302, %r82, 4;
	@%p302 bra 	$L__BB0_224;
	setp.ne.s32 	%p303, %r82, 3;
	@%p303 bra 	$L__BB0_216;
	mov.b32 	%r604, 100;
	bra.uni 	$L__BB0_224;
$L__BB0_215:
	mov.b32 	%r604, 20;
	bra.uni 	$L__BB0_224;
$L__BB0_216:
	mov.u32 	%r604, %r548;
	bra.uni 	$L__BB0_224;
$L__BB0_217:
	setp.ne.s32 	%p297, %r82, 0;
	mov.u32 	%r604, %r548;
	@%p297 bra 	$L__BB0_224;
	mov.b32 	%r604, -10000;
	setp.eq.s32 	%p298, %r81, 2;
	@%p298 bra 	$L__BB0_222;
	setp.eq.s32 	%p299, %r81, 4;
	@%p299 bra 	$L__BB0_224;
	setp.ne.s32 	%p300, %r81, 3;
	@%p300 bra 	$L__BB0_223;
	mov.b32 	%r604, -100;
	bra.uni 	$L__BB0_224;
$L__BB0_222:
	mov.b32 	%r604, -20;
	bra.uni 	$L__BB0_224;
$L__BB0_223:
	mov.u32 	%r604, %r548;
$L__BB0_224:
	add.s32 	%r589, %r74, %r604;
	cvta.to.global.u64 	%rd84, %rd4;
	mul.wide.s32 	%rd85, %r1, 4;
	add.s64 	%rd86, %rd84, %rd85;
	st.global.u32 	[%rd86], %r589;
$L__BB0_225:
	ret;

}


// ===== COMPILED SASS (sm_100) =====

	.target	sm_100

	.elftype	@"ET_EXEC"


//--------------------- .note.nv.tkinfo           --------------------------
	.section	.note.nv.tkinfo,"",@"SHT_NOTE"
	.sectionflags	@"SHF_NOTE_NV_TKINFO"
	.tkinfo
        /*0018*/ 	.word	0x00000002
        /*0030*/ 	.string	""
        /*0030*/ 	.string	"ptxas"
        /*0030*/ 	.string	"Cuda compilation tools, release 13.0, V13.0.88"
        /*0030*/ 	.string	"Build cuda_13.0.r13.0/compiler.36424714_0"
        /*0030*/ 	.string	"-arch sm_100 -m 64 "



//--------------------- .note.nv.cuinfo           --------------------------
	.section	.note.nv.cuinfo,"",@"SHT_NOTE"
	.sectionflags	@"SHF_NOTE_NV_CUINFO"
        /*0018*/ 	.short	0x0002
        /*001a*/ 	.short	0x0064
        /*001c*/ 	.short	0x0082
	.zero		2


//--------------------- .nv.info                  --------------------------
	.section	.nv.info,"",@"SHT_CUDA_INFO"
	.align	4


	//----- nvinfo : EIATTR_REGCOUNT
	.align		4
        /*0000*/ 	.byte	0x04, 0x2f
        /*0002*/ 	.short	(.L_1 - .L_0)
	.align		4
.L_0:
        /*0004*/ 	.word	index@(_Z21evaluate_board_kernelPiS_)
        /*0008*/ 	.word	0x0000001a


	//----- nvinfo : EIATTR_FRAME_SIZE
	.align		4
.L_1:
        /*000c*/ 	.byte	0x04, 0x11
        /*000e*/ 	.short	(.L_3 - .L_2)
	.align		4
.L_2:
        /*0010*/ 	.word	index@(_Z21evaluate_board_kernelPiS_)
        /*0014*/ 	.word	0x00000000


	//----- nvinfo : EIATTR_MIN_STACK_SIZE
	.align		4
.L_3:
        /*0018*/ 	.byte	0x04, 0x12
        /*001a*/ 	.short	(.L_5 - .L_4)
	.align		4
.L_4:
        /*001c*/ 	.word	index@(_Z21evaluate_board_kernelPiS_)
        /*0020*/ 	.word	0x00000000
.L_5:


//--------------------- .nv.compat                --------------------------
	.section	.nv.compat,"",@"SHT_CUDA_COMPAT_INFO"
	.align	4
        /*0000*/ 	.byte	0x02, 0x09, 0x00, 0x00, 0x02, 0x02, 0x01, 0x00, 0x02, 0x05, 0x05, 0x00, 0x03, 0x07, 0x01, 0x01
        /*0010*/ 	.byte	0x02, 0x03, 0x00, 0x00, 0x02, 0x06, 0x01, 0x00, 0x04, 0x0b, 0x08, 0x00, 0x09, 0x00, 0x00, 0x00
        /*0020*/ 	.byte	0x00, 0x00, 0x00, 0x00


//--------------------- .nv.info._Z21evaluate_board_kernelPiS_ --------------------------
	.section	.nv.info._Z21evaluate_board_kernelPiS_,"",@"SHT_CUDA_INFO"
	.sectionflags	@""
	.align	4


	//----- nvinfo : EIATTR_CUDA_API_VERSION
	.align		4
        /*0000*/ 	.byte	0x04, 0x37
        /*0002*/ 	.short	(.L_7 - .L_6)
.L_6:
        /*0004*/ 	.word	0x00000082


	//----- nvinfo : EIATTR_KPARAM_INFO
	.align		4
.L_7:
        /*0008*/ 	.byte	0x04, 0x17
        /*000a*/ 	.short	(.L_9 - .L_8)
.L_8:
        /*000c*/ 	.word	0x00000000
        /*0010*/ 	.short	0x0001
        /*0012*/ 	.short	0x0008
        /*0014*/ 	.byte	0x00, 0xf5, 0x21, 0x00


	//----- nvinfo : EIATTR_KPARAM_INFO
	.align		4
.L_9:
        /*0018*/ 	.byte	0x04, 0x17
        /*001a*/ 	.short	(.L_11 - .L_10)
.L_10:
        /*001c*/ 	.word	0x00000000
        /*0020*/ 	.short	0x0000
        /*0022*/ 	.short	0x0000
        /*0024*/ 	.byte	0x00, 0xf5, 0x21, 0x00


	//----- nvinfo : EIATTR_SPARSE_MMA_MASK
	.align		4
.L_11:
        /*0028*/ 	.byte	0x03, 0x50
        /*002a*/ 	.short	0x0000


	//----- nvinfo : EIATTR_MAXREG_COUNT
	.align		4
        /*002c*/ 	.byte	0x03, 0x1b
        /*002e*/ 	.short	0x00ff


	//----- nvinfo : EIATTR_MERCURY_ISA_VERSION
	.align		4
        /*0030*/ 	.byte	0x03, 0x5f
        /*0032*/ 	.short	0x0101


	//----- nvinfo : EIATTR_VRC_CTA_INIT_COUNT
	.align		4
        /*0034*/ 	.byte	0x02, 0x4a
	.zero		1
	.zero		1


	//----- nvinfo : EIATTR_EXIT_INSTR_OFFSETS
	.align		4
        /*0038*/ 	.byte	0x04, 0x1c
        /*003a*/ 	.short	(.L_13 - .L_12)


	//   ....[0]....
.L_12:
        /*003c*/ 	.word	0x00000060


	//   ....[1]....
        /*0040*/ 	.word	0x00003d60


	//----- nvinfo : EIATTR_CRS_STACK_SIZE
	.align		4
.L_13:
        /*0044*/ 	.byte	0x04, 0x1e
        /*0046*/ 	.short	(.L_15 - .L_14)
.L_14:
        /*0048*/ 	.word	0x00000000


	//----- nvinfo : EIATTR_CBANK_PARAM_SIZE
	.align		4
.L_15:
        /*004c*/ 	.byte	0x03, 0x19
        /*004e*/ 	.short	0x0010


	//----- nvinfo : EIATTR_PARAM_CBANK
	.align		4
        /*0050*/ 	.byte	0x04, 0x0a
        /*0052*/ 	.short	(.L_17 - .L_16)
	.align		4
.L_16:
        /*0054*/ 	.word	index@(.nv.constant0._Z21evaluate_board_kernelPiS_)
        /*0058*/ 	.short	0x0380
        /*005a*/ 	.short	0x0010


	//----- nvinfo : EIATTR_SW_WAR
	.align		4
.L_17:
        /*005c*/ 	.byte	0x04, 0x36
        /*005e*/ 	.short	(.L_19 - .L_18)
.L_18:
        /*0060*/ 	.word	0x00000008
.L_19:


//--------------------- .nv.callgraph             --------------------------
	.section	.nv.callgraph,"",@"SHT_CUDA_CALLGRAPH"
	.align	4
	.sectionentsize	8
	.align		4
        /*0000*/ 	.word	0x00000000
	.align		4
        /*0004*/ 	.word	0xffffffff
	.align		4
        /*0008*/ 	.word	0x00000000
	.align		4
        /*000c*/ 	.word	0xfffffffe
	.align		4
        /*0010*/ 	.word	0x00000000
	.align		4
        /*0014*/ 	.word	0xfffffffd
	.align		4
        /*0018*/ 	.word	0x00000000
	.align		4
        /*001c*/ 	.word	0xfffffffc


//--------------------- .text._Z21evaluate_board_kernelPiS_ --------------------------
	.section	.text._Z21evaluate_board_kernelPiS_,"ax",@progbits
	.align	128
        .global         _Z21evaluate_board_kernelPiS_
        .type           _Z21evaluate_board_kernelPiS_,@function
        .size           _Z21evaluate_board_kernelPiS_,(.L_x_70 - _Z21evaluate_board_kernelPiS_)
        .other          _Z21evaluate_board_kernelPiS_,@"STO_CUDA_ENTRY STV_DEFAULT"
_Z21evaluate_board_kernelPiS_:
.text._Z21evaluate_board_kernelPiS_:
[----:B------:R-:W-:Y:S01]  /*0000*/  LDC R1, c[0x0][0x37c] ;  /* 0x0000df00ff017b82 */ /* 0x000fe20000000800 */
[----:B------:R-:W0:Y:S07]  /*0010*/  S2R R0, SR_TID.X ;  /* 0x0000000000007919 */ /* 0x000e2e0000002100 */
[----:B------:R-:W0:Y:S08]  /*0020*/  S2UR UR4, SR_CTAID.X ;  /* 0x00000000000479c3 */ /* 0x000e300000002500 */
[----:B------:R-:W0:Y:S02]  /*0030*/  LDC R7, c[0x0][0x360] ;  /* 0x0000d800ff077b82 */ /* 0x000e240000000800 */
[----:B0-----:R-:W-:-:S05]  /*0040*/  IMAD R7, R7, UR4, R0 ;  /* 0x0000000407077c24 */ /* 0x001fca000f8e0200 */
[----:B------:R-:W-:-:S13]  /*0050*/  ISETP.GT.AND P0, PT, R7, 0x3f, PT ;  /* 0x0000003f0700780c */ /* 0x000fda0003f04270 */
[----:B------:R-:W-:Y:S05]  /*0060*/  @P0 EXIT ;  /* 0x000000000000094d */ /* 0x000fea0003800000 */
[----:B------:R-:W-:Y:S01]  /*0070*/  SHF.R.S32.HI R4, RZ, 0x1f, R7 ;  /* 0x0000001fff047819 */ /* 0x000fe20000011407 */
[----:B------:R-:W0:Y:S01]  /*0080*/  LDC.64 R2, c[0x0][0x380] ;  /* 0x0000e000ff027b82 */ /* 0x000e220000000a00 */
[----:B------:R-:W-:Y:S01]  /*0090*/  VIADD R10, R7, 0xf ;  /* 0x0000000f070a7836 */ /* 0x000fe20000000000 */
[----:B------:R-:W1:Y:S01]  /*00a0*/  LDCU.64 UR4, c[0x0][0x358] ;  /* 0x00006b00ff0477ac */ /* 0x000e620008000a00 */
[----:B------:R-:W-:Y:S01]  /*00b0*/  LEA.HI R5, R4, R7, RZ, 0x2 ;  /* 0x0000000704057211 */ /* 0x000fe200078f10ff */
[----:B------:R-:W-:Y:S02]  /*00c0*/  BSSY.RECONVERGENT B0, `(.L_x_0) ;  /* 0x000004f000007945 */ /* 0x000fe40003800200 */
[----:B------:R-:W-:Y:S02]  /*00d0*/  ISETP.GT.U32.AND P0, PT, R10, 0x1e, PT ;  /* 0x0000001e0a00780c */ /* 0x000fe40003f04070 */
[----:B------:R-:W-:Y:S02]  /*00e0*/  SHF.R.S32.HI R0, RZ, 0x2, R5 ;  /* 0x00000002ff007819 */ /* 0x000fe40000011405 */
[----:B------:R-:W-:-:S02]  /*00f0*/  LOP3.LUT R8, R5, 0xfffffffc, RZ, 0xc0, !PT ;  /* 0xfffffffc05087812 */ /* 0x000fc400078ec0ff */
[----:B------:R-:W-:-:S03]  /*0100*/  LEA.HI R6, R0, R0, RZ, 0x2 ;  /* 0x0000000000067211 */ /* 0x000fc600078f10ff */
[----:B------:R-:W-:Y:S01]  /*0110*/  IMAD.IADD R11, R7, 0x1, -R8 ;  /* 0x00000001070b7824 */ /* 0x000fe200078e0a08 */
[----:B------:R-:W-:Y:S01]  /*0120*/  LOP3.LUT R9, R6, 0xfffffffc, RZ, 0xc0, !PT ;  /* 0xfffffffc06097812 */ /* 0x000fe200078ec0ff */
[----:B------:R-:W-:-:S04]  /*0130*/  IMAD.MOV.U32 R6, RZ, RZ, RZ ;  /* 0x000000ffff067224 */ /* 0x000fc800078e00ff */
[----:B------:R-:W-:Y:S01]  /*0140*/  IMAD.IADD R0, R0, 0x1, -R9 ;  /* 0x0000000100007824 */ /* 0x000fe200078e0a09 */
[----:B------:R-:W-:Y:S01]  /*0150*/  LEA.HI R9, R4, R7, RZ, 0x4 ;  /* 0x0000000704097211 */ /* 0x000fe200078f20ff */
[----:B0-----:R-:W-:-:S03]  /*0160*/  IMAD.WIDE.U32 R4, R7, 0x4, R2 ;  /* 0x0000000407047825 */ /* 0x001fc600078e0002 */
[----:B------:R-:W-:Y:S01]  /*0170*/  SHF.R.S32.HI R9, RZ, 0x4, R9 ;  /* 0x00000004ff097819 */ /* 0x000fe20000011409 */
[----:B-1----:R-:W-:Y:S06]  /*0180*/  @P0 BRA `(.L_x_1) ;  /* 0x0000000400080947 */ /* 0x002fec0003800000 */
[----:B------:R-:W-:Y:S02]  /*0190*/  VIMNMX.U32 R8, PT, PT, R9, 0x4, !PT ;  /* 0x0000000409087848 */ /* 0x000fe40007fe0000 */
[----:B------:R-:W-:-:S03]  /*01a0*/  LOP3.LUT R12, R0, R11, RZ, 0xfc, !PT ;  /* 0x0000000b000c7212 */ /* 0x000fc600078efcff */
[----:B------:R-:W-:-:S05]  /*01b0*/  IMAD.IADD R8, R8, 0x1, -R9 ;  /* 0x0000000108087824 */ /* 0x000fca00078e0a09 */
[----:B------:R-:W-:-:S04]  /*01c0*/  ISETP.GE.U32.AND P0, PT, R8, 0x4, PT ;  /* 0x000000040800780c */ /* 0x000fc80003f06070 */
[----:B------:R-:W-:-:S13]  /*01d0*/  ISETP.LT.OR P0, PT, R12, RZ, !P0 ;  /* 0x000000ff0c00720c */ /* 0x000fda0004701670 */
[----:B------:R-:W-:Y:S05]  /*01e0*/  @P0 BRA `(.L_x_1) ;  /* 0x0000000000f00947 */ /* 0x000fea0003800000 */
[----:B------:R-:W-:Y:S01]  /*01f0*/  IMAD R8, R9, 0x10, R7 ;  /* 0x0000001009087824 */ /* 0x000fe200078e0207 */
[----:B------:R-:W2:Y:S03]  /*0200*/  LDG.E R6, desc[UR4][R4.64] ;  /* 0x0000000404067981 */ /* 0x000ea6000c1e1900 */
[----:B------:R-:W-:-:S04]  /*0210*/  VIADD R13, R8, 0x10 ;  /* 0x00000010080d7836 */ /* 0x000fc80000000000 */
[----:B------:R-:W-:-:S04]  /*0220*/  IMAD.WIDE.U32 R12, R13, 0x4, R2 ;  /* 0x000000040d0c7825 */ /* 0x000fc800078e0002 */
[C---:B------:R-:W-:Y:S02]  /*0230*/  VIADD R15, R8.reuse, 0x20 ;  /* 0x00000020080f7836 */ /* 0x040fe40000000000 */
[----:B------:R-:W3:Y:S01]  /*0240*/  LDG.E R12, desc[UR4][R12.64] ;  /* 0x000000040c0c7981 */ /* 0x000ee2000c1e1900 */
[----:B------:R-:W-:Y:S02]  /*0250*/  VIADD R17, R8, 0x30 ;  /* 0x0000003008117836 */ /* 0x000fe40000000000 */
[----:B------:R-:W-:-:S04]  /*0260*/  IMAD.WIDE.U32 R14, R15, 0x4, R2 ;  /* 0x000000040f0e7825 */ /* 0x000fc800078e0002 */
[----:B------:R-:W-:Y:S02]  /*0270*/  IMAD.WIDE.U32 R16, R17, 0x4, R2 ;  /* 0x0000000411107825 */ /* 0x000fe400078e0002 */
[----:B------:R-:W4:Y:S04]  /*0280*/  LDG.E R14, desc[UR4][R14.64] ;  /* 0x000000040e0e7981 */ /* 0x000f28000c1e1900 */
[----:B------:R-:W5:Y:S01]  /*0290*/  LDG.E R16, desc[UR4][R16.64] ;  /* 0x0000000410107981 */ /* 0x000f62000c1e1900 */
[----:B------:R-:W-:Y:S01]  /*02a0*/  IMAD.MOV.U32 R18, RZ, RZ, 0x2 ;  /* 0x00000002ff127424 */ /* 0x000fe200078e00ff */
[----:B--2---:R-:W-:Y:S02]  /*02b0*/  ISETP.NE.AND P0, PT, R6, 0x1, PT ;  /* 0x000000010600780c */ /* 0x004fe40003f05270 */
[----:B---3--:R-:W-:-:S04]  /*02c0*/  ISETP.NE.AND P1, PT, R12, 0x1, PT ;  /* 0x000000010c00780c */ /* 0x008fc80003f25270 */
[----:B------:R-:W-:Y:S02]  /*02d0*/  SEL R8, RZ, 0x1, P1 ;  /* 0x00000001ff087807 */ /* 0x000fe40000800000 */
[----:B----4-:R-:W-:-:S07]  /*02e0*/  ISETP.NE.AND P2, PT, R14, 0x1, PT ;  /* 0x000000010e00780c */ /* 0x010fce0003f45270 */
[----:B------:R-:W-:Y:S01]  /*02f0*/  @P1 IMAD.MOV R18, RZ, RZ, 0x1 ;  /* 0x00000001ff121424 */ /* 0x000fe200078e02ff */
[----:B------:R-:W-:Y:S02]  /*0300*/  ISETP.NE.AND P1, PT, R12, 0x2, PT ;  /* 0x000000020c00780c */ /* 0x000fe40003f25270 */
[----:B-----5:R-:W-:Y:S01]  /*0310*/  ISETP.NE.AND P3, PT, R16, 0x1, PT ;  /* 0x000000011000780c */ /* 0x020fe20003f65270 */
[----:B------:R-:W-:Y:S01]  /*0320*/  @P0 IMAD.MOV R18, RZ, RZ, R8 ;  /* 0x000000ffff120224 */ /* 0x000fe200078e0208 */
[----:B------:R-:W-:Y:S01]  /*0330*/  ISETP.NE.AND P0, PT, R6, 0x2, PT ;  /* 0x000000020600780c */ /* 0x000fe20003f05270 */
[----:B------:R-:W-:Y:S02]  /*0340*/  IMAD.MOV.U32 R12, RZ, RZ, 0x1 ;  /* 0x00000001ff0c7424 */ /* 0x000fe400078e00ff */
[----:B------:R-:W-:Y:S02]  /*0350*/  VIADD R8, R18, 0x1 ;  /* 0x0000000112087836 */ /* 0x000fe40000000000 */
[----:B------:R-:W-:Y:S01]  /*0360*/  @P2 IMAD.MOV R8, RZ, RZ, R18 ;  /* 0x000000ffff082224 */ /* 0x000fe200078e0212 */
[----:B------:R-:W-:-:S03]  /*0370*/  SEL R6, RZ, 0x1, P0 ;  /* 0x00000001ff067807 */ /* 0x000fc60000000000 */
[----:B------:R-:W-:Y:S01]  /*0380*/  @!P1 SEL R6, R12, 0x2, P0 ;  /* 0x000000020c069807 */ /* 0x000fe20000000000 */
[----:B------:R-:W-:Y:S02]  /*0390*/  VIADD R12, R8, 0x1 ;  /* 0x00000001080c7836 */ /* 0x000fe40000000000 */
[----:B------:R-:W-:Y:S01]  /*03a0*/  @P3 IMAD.MOV R12, RZ, RZ, R8 ;  /* 0x000000ffff0c3224 */ /* 0x000fe200078e0208 */
[----:B------:R-:W-:Y:S02]  /*03b0*/  ISETP.NE.AND P2, PT, R14, 0x2, PT ;  /* 0x000000020e00780c */ /* 0x000fe40003f45270 */
[----:B------:R-:W-:Y:S02]  /*03c0*/  ISETP.NE.AND P0, PT, R16, 0x2, PT ;  /* 0x000000021000780c */ /* 0x000fe40003f05270 */
[----:B------:R-:W-:Y:S02]  /*03d0*/  ISETP.NE.AND P1, PT, R12, RZ, PT ;  /* 0x000000ff0c00720c */ /* 0x000fe40003f25270 */
[----:B------:R-:W-:-:S05]  /*03e0*/  SEL R13, RZ, 0x1, P2 ;  /* 0x00000001ff0d7807 */ /* 0x000fca0001000000 */
[----:B------:R-:W-:-:S04]  /*03f0*/  IMAD.IADD R6, R6, 0x1, R13 ;  /* 0x0000000106067824 */ /* 0x000fc800078e020d */
[----:B------:R-:W-:Y:S02]  /*0400*/  VIADD R8, R6, 0x1 ;  /* 0x0000000106087836 */ /* 0x000fe40000000000 */
[----:B------:R-:W-:Y:S01]  /*0410*/  @P0 IMAD.MOV R8, RZ, RZ, R6 ;  /* 0x000000ffff080224 */ /* 0x000fe200078e0206 */
[----:B------:R-:W-:Y:S06]  /*0420*/  @P1 BRA `(.L_x_2) ;  /* 0x00000000002c1947 */ /* 0x000fec0003800000 */
[----:B------:R-:W-:-:S13]  /*0430*/  ISETP.NE.AND P0, PT, R8, 0x2, PT ;  /* 0x000000020800780c */ /* 0x000fda0003f05270 */
[----:B------:R-:W-:Y:S05]  /*0440*/  @!P0 BRA `(.L_x_3) ;  /* 0x00000000001c8947 */ /* 0x000fea0003800000 */
[----:B------:R-:W-:Y:S01]  /*0450*/  ISETP.NE.AND P0, PT, R8, 0x4, PT ;  /* 0x000000040800780c */ /* 0x000fe20003f05270 */
[----:B------:R-:W-:-:S12]  /*0460*/  IMAD.MOV.U32 R6, RZ, RZ, 0x2710 ;  /* 0x00002710ff067424 */ /* 0x000fd800078e00ff */
[----:B------:R-:W-:Y:S05]  /*0470*/  @!P0 BRA `(.L_x_1) ;  /* 0x00000000004c8947 */ /* 0x000fea0003800000 */
[----:B------:R-:W-:-:S13]  /*0480*/  ISETP.NE.AND P0, PT, R8, 0x3, PT ;  /* 0x000000030800780c */ /* 0x000fda0003f05270 */
[----:B------:R-:W-:Y:S02]  /*0490*/  @!P0 IMAD.MOV.U32 R6, RZ, RZ, 0x64 ;  /* 0x00000064ff068424 */ /* 0x000fe400078e00ff */
[----:B------:R-:W-:Y:S01]  /*04a0*/  @P0 IMAD.MOV.U32 R6, RZ, RZ, RZ ;  /* 0x000000ffff060224 */ /* 0x000fe200078e00ff */
[----:B------:R-:W-:Y:S06]  /*04b0*/  BRA `(.L_x_1) ;  /* 0x00000000003c7947 */ /* 0x000fec0003800000 */
.L_x_3:
[----:B------:R-:W-:Y:S01]  /*04c0*/  IMAD.MOV.U32 R6, RZ, RZ, 0x14 ;  /* 0x00000014ff067424 */ /* 0x000fe200078e00ff */
[----:B------:R-:W-:Y:S06]  /*04d0*/  BRA `(.L_x_1) ;  /* 0x0000000000347947 */ /* 0x000fec0003800000 */
.L_x_2:
[----:B------:R-:W-:Y:S01]  /*04e0*/  ISETP.NE.AND P0, PT, R8, RZ, PT ;  /* 0x000000ff0800720c */ /* 0x000fe20003f05270 */
[----:B------:R-:W-:-:S12]  /*04f0*/  IMAD.MOV.U32 R6, RZ, RZ, RZ ;  /* 0x000000ffff067224 */ /* 0x000fd800078e00ff */
[----:B------:R-:W-:Y:S05]  /*0500*/  @P0 BRA `(.L_x_1) ;  /* 0x0000000000280947 */ /* 0x000fea0003800000 */
[----:B------:R-:W-:-:S13]  /*0510*/  ISETP.NE.AND P0, PT, R12, 0x2, PT ;  /* 0x000000020c00780c */ /* 0x000fda0003f05270 */
[----:B------:R-:W-:Y:S05]  /*0520*/  @!P0 BRA `(.L_x_4) ;  /* 0x00000000001c8947 */ /* 0x000fea0003800000 */
[----:B------:R-:W-:Y:S01]  /*0530*/  ISETP.NE.AND P0, PT, R12, 0x4, PT ;  /* 0x000000040c00780c */ /* 0x000fe20003f05270 */
[----:B------:R-:W-:-:S12]  /*0540*/  IMAD.MOV.U32 R6, RZ, RZ, -0x2710 ;  /* 0xffffd8f0ff067424 */ /* 0x000fd800078e00ff */
[----:B------:R-:W-:Y:S05]  /*0550*/  @!P0 BRA `(.L_x_1) ;  /* 0x0000000000148947 */ /* 0x000fea0003800000 */
[----:B------:R-:W-:-:S13]  /*0560*/  ISETP.NE.AND P0, PT, R12, 0x3, PT ;  /* 0x000000030c00780c */ /* 0x000fda0003f05270 */
[----:B------:R-:W-:Y:S02]  /*0570*/  @!P0 IMAD.MOV.U32 R6, RZ, RZ, -0x64 ;  /* 0xffffff9cff068424 */ /* 0x000fe400078e00ff */
[----:B------:R-:W-:Y:S01]  /*0580*/  @P0 IMAD.MOV.U32 R6, RZ, RZ, RZ ;  /* 0x000000ffff060224 */ /* 0x000fe200078e00ff */
[----:B------:R-:W-:Y:S06]  /*0590*/  BRA `(.L_x_1) ;  /* 0x0000000000047947 */ /* 0x000fec0003800000 */
.L_x_4:
[----:B------:R-:W-:-:S07]  /*05a0*/  IMAD.MOV.U32 R6, RZ, RZ, -0x14 ;  /* 0xffffffecff067424 */ /* 0x000fce00078e00ff */
.L_x_1:
[----:B------:R-:W-:Y:S05]  /*05b0*/  BSYNC.RECONVERGENT B0 ;  /* 0x0000000000007941 */ /* 0x000fea0003800200 */
.L_x_0:
[----:B------:R-:W-:Y:S01]  /*05c0*/  ISETP.NE.AND P0, PT, R0, RZ, PT ;  /* 0x000000ff0000720c */ /* 0x000fe20003f05270 */
[----:B------:R-:W-:-:S12]  /*05d0*/  BSSY.RECONVERGENT B0, `(.L_x_5) ;  /* 0x0000044000007945 */ /* 0x000fd80003800200 */
[----:B------:R-:W-:Y:S05]  /*05e0*/  @P0 BRA `(.L_x_6) ;  /* 0x0000000400080947 */ /* 0x000fea0003800000 */
[----:B------:R-:W-:Y:S01]  /*05f0*/  ISETP.GE.AND P0, PT, R11, RZ, PT ;  /* 0x000000ff0b00720c */ /* 0x000fe20003f06270 */
[----:B------:R-:W-:Y:S01]  /*0600*/  BSSY.RECONVERGENT B1, `(.L_x_7) ;  /* 0x000003f000017945 */ /* 0x000fe20003800200 */
[----:B------:R-:W-:Y:S02]  /*0610*/  IMAD.MOV.U32 R13, RZ, RZ, RZ ;  /* 0x000000ffff0d7224 */ /* 0x000fe400078e00ff */
[----:B------:R-:W-:-:S13]  /*0620*/  ISETP.GT.U32.OR P0, PT, R9, 0x3, !P0 ;  /* 0x000000030900780c */ /* 0x000fda0004704470 */
[----:B------:R-:W-:Y:S05]  /*0630*/  @P0 BRA `(.L_x_8) ;  /* 0x0000000000ec0947 */ /* 0x000fea0003800000 */
[----:B------:R-:W-:-:S04]  /*0640*/  IMAD R19, R9, 0x10, R11 ;  /* 0x0000001009137824 */ /* 0x000fc800078e020b */
[C---:B------:R-:W-:Y:S02]  /*0650*/  VIADD R15, R19.reuse, 0x4 ;  /* 0x00000004130f7836 */ /* 0x040fe40000000000 */
[----:B------:R-:W-:-:S04]  /*0660*/  IMAD.WIDE.U32 R12, R19, 0x4, R2 ;  /* 0x00000004130c7825 */ /* 0x000fc800078e0002 */
[--C-:B------:R-:W-:Y:S02]  /*0670*/  IMAD.WIDE.U32 R14, R15, 0x4, R2.reuse ;  /* 0x000000040f0e7825 */ /* 0x100fe400078e0002 */
[----:B------:R0:W2:Y:S02]  /*0680*/  LDG.E R12, desc[UR4][R12.64] ;  /* 0x000000040c0c7981 */ /* 0x0000a4000c1e1900 */
[C---:B------:R-:W-:Y:S02]  /*0690*/  VIADD R17, R19.reuse, 0x8 ;  /* 0x0000000813117836 */ /* 0x040fe40000000000 */
[----:B------:R-:W3:Y:S01]  /*06a0*/  LDG.E R14, desc[UR4][R14.64] ;  /* 0x000000040e0e7981 */ /* 0x000ee2000c1e1900 */
[----:B------:R-:W-:Y:S02]  /*06b0*/  VIADD R19, R19, 0xc ;  /* 0x0000000c13137836 */ /* 0x000fe40000000000 */
[----:B------:R-:W-:-:S04]  /*06c0*/  IMAD.WIDE.U32 R16, R17, 0x4, R2 ;  /* 0x0000000411107825 */ /* 0x000fc800078e0002 */
[----:B------:R-:W-:Y:S02]  /*06d0*/  IMAD.WIDE.U32 R18, R19, 0x4, R2 ;  /* 0x0000000413127825 */ /* 0x000fe400078e0002 */
[----:B------:R-:W4:Y:S04]  /*06e0*/  LDG.E R16, desc[UR4][R16.64] ;  /* 0x0000000410107981 */ /* 0x000f28000c1e1900 */
[----:B------:R-:W5:Y:S01]  /*06f0*/  LDG.E R18, desc[UR4][R18.64] ;  /* 0x0000000412127981 */ /* 0x000f62000c1e1900 */
[----:B------:R-:W-:Y:S02]  /*0700*/  IMAD.MOV.U32 R20, RZ, RZ, 0x2 ;  /* 0x00000002ff147424 */ /* 0x000fe400078e00ff */
[----:B0-----:R-:W-:Y:S01]  /*0710*/  IMAD.MOV.U32 R13, RZ, RZ, 0x1 ;  /* 0x00000001ff0d7424 */ /* 0x001fe200078e00ff */
[----:B--2---:R-:W-:-:S02]  /*0720*/  ISETP.NE.AND P0, PT, R12, 0x1, PT ;  /* 0x000000010c00780c */ /* 0x004fc40003f05270 */
[----:B---3--:R-:W-:-:S04]  /*0730*/  ISETP.NE.AND P1, PT, R14, 0x1, PT ;  /* 0x000000010e00780c */ /* 0x008fc80003f25270 */
[----:B------:R-:W-:Y:S02]  /*0740*/  SEL R8, RZ, 0x1, P1 ;  /* 0x00000001ff087807 */ /* 0x000fe40000800000 */
[----:B----4-:R-:W-:Y:S02]  /*0750*/  ISETP.NE.AND P2, PT, R16, 0x1, PT ;  /* 0x000000011000780c */ /* 0x010fe40003f45270 */
[----:B-----5:R-:W-:-:S05]  /*0760*/  ISETP.NE.AND P3, PT, R18, 0x1, PT ;  /* 0x000000011200780c */ /* 0x020fca0003f65270 */
[----:B------:R-:W-:Y:S01]  /*0770*/  @P1 IMAD.MOV R20, RZ, RZ, 0x1 ;  /* 0x00000001ff141424 */ /* 0x000fe200078e02ff */
[----:B------:R-:W-:Y:S01]  /*0780*/  ISETP.NE.AND P1, PT, R14, 0x2, PT ;  /* 0x000000020e00780c */ /* 0x000fe20003f25270 */
[----:B------:R-:W-:Y:S01]  /*0790*/  @P0 IMAD.MOV R20, RZ, RZ, R8 ;  /* 0x000000ffff140224 */ /* 0x000fe200078e0208 */
[----:B------:R-:W-:-:S03]  /*07a0*/  ISETP.NE.AND P0, PT, R12, 0x2, PT ;  /* 0x000000020c00780c */ /* 0x000fc60003f05270 */
[----:B------:R-:W-:Y:S02]  /*07b0*/  VIADD R12, R20, 0x1 ;  /* 0x00000001140c7836 */ /* 0x000fe40000000000 */
[----:B------:R-:W-:-:S04]  /*07c0*/  @P2 IMAD.MOV R12, RZ, RZ, R20 ;  /* 0x000000ffff0c2224 */ /* 0x000fc800078e0214 */
[----:B------:R-:W-:Y:S02]  /*07d0*/  VIADD R14, R12, 0x1 ;  /* 0x000000010c0e7836 */ /* 0x000fe40000000000 */
[----:B------:R-:W-:Y:S01]  /*07e0*/  @P3 IMAD.MOV R14, RZ, RZ, R12 ;  /* 0x000000ffff0e3224 */ /* 0x000fe200078e020c */
[----:B------:R-:W-:Y:S02]  /*07f0*/  SEL R8, RZ, 0x1, P0 ;  /* 0x00000001ff087807 */ /* 0x000fe40000000000 */
[----:B------:R-:W-:Y:S02]  /*0800*/  @!P1 SEL R8, R13, 0x2, P0 ;  /* 0x000000020d089807 */ /* 0x000fe40000000000 */
[----:B------:R-:W-:Y:S02]  /*0810*/  ISETP.NE.AND P1, PT, R14, RZ, PT ;  /* 0x000000ff0e00720c */ /* 0x000fe40003f25270 */
[----:B------:R-:W-:Y:S02]  /*0820*/  ISETP.NE.AND P2, PT, R16, 0x2, PT ;  /* 0x000000021000780c */ /* 0x000fe40003f45270 */
[----:B------:R-:W-:-:S02]  /*0830*/  ISETP.NE.AND P0, PT, R18, 0x2, PT ;  /* 0x000000021200780c */ /* 0x000fc40003f05270 */
        /* <DEDUP_REMOVED lines=10> */
[----:B------:R-:W-:-:S04]  /*08e0*/  ISETP.NE.AND P0, PT, R12, 0x3, PT ;  /* 0x000000030c00780c */ /* 0x000fc80003f05270 */
[----:B------:R-:W-:Y:S01]  /*08f0*/  SEL R13, RZ, 0x64, P0 ;  /* 0x00000064ff0d7807 */ /* 0x000fe20000000000 */
[----:B------:R-:W-:Y:S08]  /*0900*/  BRA `(.L_x_8) ;  /* 0x0000000000387947 */ /* 0x000ff00003800000 */
.L_x_10:
[----:B------:R-:W-:Y:S01]  /*0910*/  IMAD.MOV.U32 R13, RZ, RZ, 0x14 ;  /* 0x00000014ff0d7424 */ /* 0x000fe200078e00ff */
[----:B------:R-:W-:Y:S06]  /*0920*/  BRA `(.L_x_8) ;  /* 0x0000000000307947 */ /* 0x000fec0003800000 */
.L_x_9:
        /* <DEDUP_REMOVED lines=8> */
[----:B------:R-:W-:-:S04]  /*09b0*/  ISETP.NE.AND P0, PT, R14, 0x3, PT ;  /* 0x000000030e00780c */ /* 0x000fc80003f05270 */
[----:B------:R-:W-:Y:S01]  /*09c0*/  SEL R13, RZ, 0xffffff9c, P0 ;  /* 0xffffff9cff0d7807 */ /* 0x000fe20000000000 */
[----:B------:R-:W-:Y:S08]  /*09d0*/  BRA `(.L_x_8) ;  /* 0x0000000000047947 */ /* 0x000ff00003800000 */
.L_x_11:
[----:B------:R-:W-:-:S07]  /*09e0*/  IMAD.MOV.U32 R13, RZ, RZ, -0x14 ;  /* 0xffffffecff0d7424 */ /* 0x000fce00078e00ff */
.L_x_8:
[----:B------:R-:W-:Y:S05]  /*09f0*/  BSYNC.RECONVERGENT B1 ;  /* 0x0000000000017941 */ /* 0x000fea0003800200 */
.L_x_7:
[----:B------:R-:W-:-:S07]  /*0a00*/  IMAD.IADD R6, R6, 0x1, R13 ;  /* 0x0000000106067824 */ /* 0x000fce00078e020d */
.L_x_6:
[----:B------:R-:W-:Y:S05]  /*0a10*/  BSYNC.RECONVERGENT B0 ;  /* 0x0000000000007941 */ /* 0x000fea0003800200 */
.L_x_5:
        /* <DEDUP_REMOVED lines=9> */
[----:B------:R-:W-:-:S04]  /*0ab0*/  IMAD.SHL.U32 R13, R13, 0x4, RZ ;  /* 0x000000040d0d7824 */ /* 0x000fc800078e00ff */
[----:B------:R-:W-:-:S05]  /*0ac0*/  IMAD.WIDE.U32 R12, R13, 0x4, R2 ;  /* 0x000000040d0c7825 */ /* 0x000fca00078e0002 */
[----:B------:R-:W2:Y:S04]  /*0ad0*/  LDG.E R18, desc[UR4][R12.64+0x4] ;  /* 0x000004040c127981 */ /* 0x000ea8000c1e1900 */
[----:B------:R-:W3:Y:S04]  /*0ae0*/  LDG.E R8, desc[UR4][R12.64] ;  /* 0x000000040c087981 */ /* 0x000ee8000c1e1900 */
[----:B------:R-:W4:Y:S04]  /*0af0*/  LDG.E R16, desc[UR4][R12.64+0x8] ;  /* 0x000008040c107981 */ /* 0x000f28000c1e1900 */
[----:B------:R0:W5:Y:S01]  /*0b00*/  LDG.E R17, desc[UR4][R12.64+0xc] ;  /* 0x00000c040c117981 */ /* 0x000162000c1e1900 */
[----:B------:R-:W-:-:S02]  /*0b10*/  IMAD.MOV.U32 R15, RZ, RZ, 0x2 ;  /* 0x00000002ff0f7424 */ /* 0x000fc400078e00ff */
[----:B0-----:R-:W-:Y:S01]  /*0b20*/  IMAD.MOV.U32 R13, RZ, RZ, 0x1 ;  /* 0x00000001ff0d7424 */ /* 0x001fe200078e00ff */
[----:B--2---:R-:W-:Y:S02]  /*0b30*/  ISETP.NE.AND P2, PT, R18, 0x1, PT ;  /* 0x000000011200780c */ /* 0x004fe40003f45270 */
[----:B---3--:R-:W-:Y:S02]  /*0b40*/  ISETP.NE.AND P1, PT, R8, 0x1, PT ;  /* 0x000000010800780c */ /* 0x008fe40003f25270 */
[----:B------:R-:W-:Y:S02]  /*0b50*/  SEL R14, RZ, 0x1, P2 ;  /* 0x00000001ff0e7807 */ /* 0x000fe40001000000 */
[----:B----4-:R-:W-:Y:S02]  /*0b60*/  ISETP.NE.AND P3, PT, R16, 0x1, PT ;  /* 0x000000011000780c */ /* 0x010fe40003f65270 */
[----:B-----5:R-:W-:-:S05]  /*0b70*/  ISETP.NE.AND P4, PT, R17, 0x1, PT ;  /* 0x000000011100780c */ /* 0x020fca0003f85270 */
[----:B------:R-:W-:Y:S01]  /*0b80*/  @P2 IMAD.MOV R15, RZ, RZ, 0x1 ;  /* 0x00000001ff0f2424 */ /* 0x000fe200078e02ff */
[----:B------:R-:W-:Y:S01]  /*0b90*/  ISETP.NE.AND P2, PT, R18, 0x2, PT ;  /* 0x000000021200780c */ /* 0x000fe20003f45270 */
[----:B------:R-:W-:Y:S01]  /*0ba0*/  @P1 IMAD.MOV R15, RZ, RZ, R14 ;  /* 0x000000ffff0f1224 */ /* 0x000fe200078e020e */
[----:B------:R-:W-:-:S03]  /*0bb0*/  ISETP.NE.AND P1, PT, R8, 0x2, PT ;  /* 0x000000020800780c */ /* 0x000fc60003f25270 */
[----:B------:R-:W-:Y:S01]  /*0bc0*/  VIADD R12, R15, 0x1 ;  /* 0x000000010f0c7836 */ /* 0x000fe20000000000 */
[----:B------:R-:W-:Y:S01]  /*0bd0*/  SEL R8, RZ, 0x1, P1 ;  /* 0x00000001ff087807 */ /* 0x000fe20000800000 */
[----:B------:R-:W-:Y:S01]  /*0be0*/  @P3 IMAD.MOV R12, RZ, RZ, R15 ;  /* 0x000000ffff0c3224 */ /* 0x000fe200078e020f */
[----:B------:R-:W-:-:S03]  /*0bf0*/  ISETP.NE.AND P3, PT, R16, 0x2, PT ;  /* 0x000000021000780c */ /* 0x000fc60003f65270 */
[----:B------:R-:W-:Y:S02]  /*0c00*/  VIADD R14, R12, 0x1 ;  /* 0x000000010c0e7836 */ /* 0x000fe40000000000 */
[----:B------:R-:W-:Y:S01]  /*0c10*/  @!P2 SEL R8, R13, 0x2, P1 ;  /* 0x000000020d08a807 */ /* 0x000fe20000800000 */
[----:B------:R-:W-:Y:S01]  /*0c20*/  @P4 IMAD.MOV R14, RZ, RZ, R12 ;  /* 0x000000ffff0e4224 */ /* 0x000fe200078e020c */
[----:B------:R-:W-:Y:S02]  /*0c30*/  ISETP.NE.AND P1, PT, R17, 0x2, PT ;  /* 0x000000021100780c */ /* 0x000fe40003f25270 */
[----:B------:R-:W-:Y:S02]  /*0c40*/  SEL R13, RZ, 0x1, P3 ;  /* 0x00000001ff0d7807 */ /* 0x000fe40001800000 */
[----:B------:R-:W-:-:S03]  /*0c50*/  ISETP.NE.AND P2, PT, R14, RZ, PT ;  /* 0x000000ff0e00720c */ /* 0x000fc60003f45270 */
[----:B------:R-:W-:-:S04]  /*0c60*/  IMAD.IADD R8, R8, 0x1, R13 ;  /* 0x0000000108087824 */ /* 0x000fc800078e020d */
[----:B------:R-:W-:Y:S02]  /*0c70*/  VIADD R12, R8, 0x1 ;  /* 0x00000001080c7836 */ /* 0x000fe40000000000 */
[----:B------:R-:W-:-:S04]  /*0c80*/  @P1 IMAD.MOV R12, RZ, RZ, R8 ;  /* 0x000000ffff0c1224 */ /* 0x000fc800078e0208 */
[----:B------:R-:W-:Y:S05]  /*0c90*/  @P2 BRA `(.L_x_16) ;  /* 0x0000000000282947 */ /* 0x000fea0003800000 */
        /* <DEDUP_REMOVED lines=8> */
.L_x_17:
[----:B------:R-:W-:Y:S01]  /*0d20*/  IMAD.MOV.U32 R13, RZ, RZ, 0x14 ;  /* 0x00000014ff0d7424 */ /* 0x000fe200078e00ff */
[----:B------:R-:W-:Y:S06]  /*0d30*/  BRA `(.L_x_15) ;  /* 0x0000000000307947 */ /* 0x000fec0003800000 */
.L_x_16:
        /* <DEDUP_REMOVED lines=11> */
.L_x_18:
[----:B------:R-:W-:-:S07]  /*0df0*/  IMAD.MOV.U32 R13, RZ, RZ, -0x14 ;  /* 0xffffffecff0d7424 */ /* 0x000fce00078e00ff */
.L_x_15:
[----:B------:R-:W-:Y:S05]  /*0e00*/  BSYNC.RECONVERGENT B1 ;  /* 0x0000000000017941 */ /* 0x000fea0003800200 */
.L_x_14:
[----:B------:R-:W-:-:S07]  /*0e10*/  IMAD.IADD R6, R6, 0x1, R13 ;  /* 0x0000000106067824 */ /* 0x000fce00078e020d */
.L_x_13:
[----:B------:R-:W-:Y:S05]  /*0e20*/  BSYNC.RECONVERGENT B0 ;  /* 0x0000000000007941 */ /* 0x000fea0003800200 */
.L_x_12:
[----:B------:R-:W-:Y:S01]  /*0e30*/  ISETP.GE.AND P1, PT, R11, RZ, PT ;  /* 0x000000ff0b00720c */ /* 0x000fe20003f26270 */
[----:B------:R-:W-:Y:S01]  /*0e40*/  BSSY.RECONVERGENT B0, `(.L_x_19) ;  /* 0x0000044000007945 */ /* 0x000fe20003800200 */
[----:B------:R-:W-:-:S11]  /*0e50*/  IMAD.MOV.U32 R13, RZ, RZ, RZ ;  /* 0x000000ffff0d7224 */ /* 0x000fd600078e00ff */
[----:B------:R-:W-:Y:S05]  /*0e60*/  @!P1 BRA `(.L_x_20) ;  /* 0x0000000400049947 */ /* 0x000fea0003800000 */
[----:B------:R-:W-:Y:S02]  /*0e70*/  VIMNMX.U32 R8, PT, PT, R9, 0x4, !PT ;  /* 0x0000000409087848 */ /* 0x000fe40007fe0000 */
[----:B------:R-:W-:-:S03]  /*0e80*/  VIMNMX.U32 R15, PT, PT, R0, 0x4, !PT ;  /* 0x00000004000f7848 */ /* 0x000fc60007fe0000 */
[----:B------:R-:W-:-:S05]  /*0e90*/  IMAD.IADD R8, R8, 0x1, -R9 ;  /* 0x0000000108087824 */ /* 0x000fca00078e0a09 */
[----:B------:R-:W-:-:S04]  /*0ea0*/  VIADDMNMX.U32 R15, R15, -R0, R8, PT ;  /* 0x800000000f0f7246 */ /* 0x000fc80003800008 */
[----:B------:R-:W-:-:S13]  /*0eb0*/  ISETP.GE.U32.AND P1, PT, R15, 0x4, PT ;  /* 0x000000040f00780c */ /* 0x000fda0003f26070 */
[----:B------:R-:W-:Y:S05]  /*0ec0*/  @!P1 BRA `(.L_x_20) ;  /* 0x0000000000ec9947 */ /* 0x000fea0003800000 */
[----:B------:R-:W-:Y:S01]  /*0ed0*/  IMAD R8, R0, 0x4, R11 ;  /* 0x0000000400087824 */ /* 0x000fe200078e020b */
[----:B------:R-:W2:Y:S03]  /*0ee0*/  LDG.E R19, desc[UR4][R4.64] ;  /* 0x0000000404137981 */ /* 0x000ea6000c1e1900 */
[----:B------:R-:W-:-:S04]  /*0ef0*/  IMAD R8, R9, 0x10, R8 ;  /* 0x0000001009087824 */ /* 0x000fc800078e0208 */
[----:B------:R-:W-:-:S04]  /*0f00*/  VIADD R13, R8, 0x14 ;  /* 0x00000014080d7836 */ /* 0x000fc80000000000 */
[----:B------:R-:W-:-:S04]  /*0f10*/  IMAD.WIDE.U32 R12, R13, 0x4, R2 ;  /* 0x000000040d0c7825 */ /* 0x000fc800078e0002 */
[C---:B------:R-:W-:Y:S02]  /*0f20*/  VIADD R15, R8.reuse, 0x28 ;  /* 0x00000028080f7836 */ /* 0x040fe40000000000 */
[----:B------:R0:W3:Y:S01]  /*0f30*/  LDG.E R12, desc[UR4][R12.64] ;  /* 0x000000040c0c7981 */ /* 0x0000e2000c1e1900 */
        /* <DEDUP_REMOVED lines=10> */
[----:B----4-:R-:W-:-:S07]  /*0fe0*/  ISETP.NE.AND P2, PT, R14, 0x1, PT ;  /* 0x000000010e00780c */ /* 0x010fce0003f45270 */
[----:B------:R-:W-:Y:S02]  /*0ff0*/  @P1 IMAD.MOV R18, RZ, RZ, 0x1 ;  /* 0x00000001ff121424 */ /* 0x000fe400078e02ff */
[----:B------:R-:W-:Y:S01]  /*1000*/  @P3 IMAD.MOV R18, RZ, RZ, R8 ;  /* 0x000000ffff123224 */ /* 0x000fe200078e0208 */
[----:B-----5:R-:W-:Y:S02]  /*1010*/  ISETP.NE.AND P3, PT, R16, 0x1, PT ;  /* 0x000000011000780c */ /* 0x020fe40003f65270 */
[----:B------:R-:W-:Y:S01]  /*1020*/  ISETP.NE.AND P1, PT, R12, 0x2, PT ;  /* 0x000000020c00780c */ /* 0x000fe20003f25270 */
[----:B------:R-:W-:Y:S02]  /*1030*/  VIADD R12, R18, 0x1 ;  /* 0x00000001120c7836 */ /* 0x000fe40000000000 */
[----:B------:R-:W-:Y:S01]  /*1040*/  @P2 IMAD.MOV R12, RZ, RZ, R18 ;  /* 0x000000ffff0c2224 */ /* 0x000fe200078e0212 */
[----:B------:R-:W-:Y:S02]  /*1050*/  ISETP.NE.AND P4, PT, R19, 0x2, PT ;  /* 0x000000021300780c */ /* 0x000fe40003f85270 */
[----:B------:R-:W-:Y:S01]  /*1060*/  ISETP.NE.AND P2, PT, R14, 0x2, PT ;  /* 0x000000020e00780c */ /* 0x000fe20003f45270 */
[----:B------:R-:W-:Y:S01]  /*1070*/  VIADD R14, R12, 0x1 ;  /* 0x000000010c0e7836 */ /* 0x000fe20000000000 */
[----:B------:R-:W-:-:S03]  /*1080*/  SEL R8, RZ, 0x1, P4 ;  /* 0x00000001ff087807 */ /* 0x000fc60002000000 */
[----:B------:R-:W-:Y:S02]  /*1090*/  @P3 IMAD.MOV R14, RZ, RZ, R12 ;  /* 0x000000ffff0e3224 */ /* 0x000fe400078e020c */
[----:B------:R-:W-:Y:S02]  /*10a0*/  @!P1 SEL R8, R13, 0x2, P4 ;  /* 0x000000020d089807 */ /* 0x000fe40002000000 */
[----:B------:R-:W-:Y:S02]  /*10b0*/  SEL R13, RZ, 0x1, P2 ;  /* 0x00000001ff0d7807 */ /* 0x000fe40001000000 */
[----:B------:R-:W-:Y:S02]  /*10c0*/  ISETP.NE.AND P2, PT, R14, RZ, PT ;  /* 0x000000ff0e00720c */ /* 0x000fe40003f45270 */
[----:B------:R-:W-:Y:S01]  /*10d0*/  ISETP.NE.AND P1, PT, R16, 0x2, PT ;  /* 0x000000021000780c */ /* 0x000fe20003f25270 */
[----:B------:R-:W-:-:S04]  /*10e0*/  IMAD.IADD R8, R8, 0x1, R13 ;  /* 0x0000000108087824 */ /* 0x000fc800078e020d */
[----:B------:R-:W-:-:S08]  /*10f0*/  VIADD R12, R8, 0x1 ;  /* 0x00000001080c7836 */ /* 0x000fd00000000000 */
        /* <DEDUP_REMOVED lines=10> */
.L_x_22:
[----:B------:R-:W-:Y:S01]  /*11a0*/  IMAD.MOV.U32 R13, RZ, RZ, 0x14 ;  /* 0x00000014ff0d7424 */ /* 0x000fe200078e00ff */
[----:B------:R-:W-:Y:S06]  /*11b0*/  BRA `(.L_x_20) ;  /* 0x0000000000307947 */ /* 0x000fec0003800000 */
.L_x_21:
        /* <DEDUP_REMOVED lines=11> */
.L_x_23:
[----:B------:R-:W-:-:S07]  /*1270*/  IMAD.MOV.U32 R13, RZ, RZ, -0x14 ;  /* 0xffffffecff0d7424 */ /* 0x000fce00078e00ff */
.L_x_20:
[----:B------:R-:W-:Y:S05]  /*1280*/  BSYNC.RECONVERGENT B0 ;  /* 0x0000000000007941 */ /* 0x000fea0003800200 */
.L_x_19:
[----:B------:R-:W-:Y:S01]  /*1290*/  ISETP.GE.AND P2, PT, R0, RZ, PT ;  /* 0x000000ff0000720c */ /* 0x000fe20003f46270 */
[----:B------:R-:W-:Y:S01]  /*12a0*/  BSSY.RECONVERGENT B0, `(.L_x_24) ;  /* 0x000004c000007945 */ /* 0x000fe20003800200 */
[----:B------:R-:W-:Y:S02]  /*12b0*/  IMAD.MOV.U32 R8, RZ, RZ, RZ ;  /* 0x000000ffff087224 */ /* 0x000fe400078e00ff */
[----:B------:R-:W-:-:S04]  /*12c0*/  ISETP.GT.U32.OR P1, PT, R9, 0x3, !P2 ;  /* 0x000000030900780c */ /* 0x000fc80005724470 */
[----:B------:R-:W-:-:S13]  /*12d0*/  ISETP.LT.OR P1, PT, R11, RZ, P1 ;  /* 0x000000ff0b00720c */ /* 0x000fda0000f21670 */
[----:B------:R-:W-:Y:S05]  /*12e0*/  @P1 BRA `(.L_x_25) ;  /* 0x00000004001c1947 */ /* 0x000fea0003800000 */
[----:B------:R-:W-:-:S05]  /*12f0*/  VIADD R12, R0, 0xffffffff ;  /* 0xffffffff000c7836 */ /* 0x000fca0000000000 */
[----:B------:R-:W-:-:S04]  /*1300*/  ISETP.GT.U32.AND P1, PT, R12, 0x3, PT ;  /* 0x000000030c00780c */ /* 0x000fc80003f24070 */
[----:B------:R-:W-:-:S13]  /*1310*/  ISETP.GT.U32.OR P1, PT, R9, 0x2, P1 ;  /* 0x000000020900780c */ /* 0x000fda0000f24470 */
        /* <DEDUP_REMOVED lines=27> */
[----:B------:R-:W-:Y:S01]  /*14d0*/  @P1 IMAD.MOV R12, RZ, RZ, 0x1 ;  /* 0x00000001ff0c1424 */ /* 0x000fe200078e02ff */
[----:B-----5:R-:W-:Y:S01]  /*14e0*/  ISETP.NE.AND P1, PT, R18, 0x1, PT ;  /* 0x000000011200780c */ /* 0x020fe20003f25270 */
[----:B------:R-:W-:Y:S01]  /*14f0*/  @P5 IMAD.MOV R12, RZ, RZ, R8 ;  /* 0x000000ffff0c5224 */ /* 0x000fe200078e0208 */
[----:B------:R-:W-:-:S03]  /*1500*/  ISETP.NE.AND P4, PT, R14, 0x2, PT ;  /* 0x000000020e00780c */ /* 0x000fc60003f85270 */
[----:B------:R-:W-:Y:S02]  /*1510*/  VIADD R14, R12, 0x1 ;  /* 0x000000010c0e7836 */ /* 0x000fe40000000000 */
[----:B------:R-:W-:-:S04]  /*1520*/  @P3 IMAD.MOV R14, RZ, RZ, R12 ;  /* 0x000000ffff0e3224 */ /* 0x000fc800078e020c */
[----:B------:R-:W-:Y:S02]  /*1530*/  VIADD R12, R14, 0x1 ;  /* 0x000000010e0c7836 */ /* 0x000fe40000000000 */
[----:B------:R-:W-:Y:S01]  /*1540*/  @P1 IMAD.MOV R12, RZ, RZ, R14 ;  /* 0x000000ffff0c1224 */ /* 0x000fe200078e020e */
[----:B------:R-:W-:Y:S02]  /*1550*/  ISETP.NE.AND P6, PT, R20, 0x2, PT ;  /* 0x000000021400780c */ /* 0x000fe40003fc5270 */
[----:B------:R-:W-:Y:S02]  /*1560*/  ISETP.NE.AND P5, PT, R16, 0x2, PT ;  /* 0x000000021000780c */ /* 0x000fe40003fa5270 */
[----:B------:R-:W-:Y:S02]  /*1570*/  ISETP.NE.AND P1, PT, R12, RZ, PT ;  /* 0x000000ff0c00720c */ /* 0x000fe40003f25270 */
[----:B------:R-:W-:Y:S02]  /*1580*/  ISETP.NE.AND P3, PT, R18, 0x2, PT ;  /* 0x000000021200780c */ /* 0x000fe40003f65270 */
[----:B------:R-:W-:-:S02]  /*1590*/  SEL R8, RZ, 0x1, P6 ;  /* 0x00000001ff087807 */ /* 0x000fc40003000000 */
[----:B------:R-:W-:Y:S02]  /*15a0*/  @!P4 SEL R8, R15, 0x1, !P6 ;  /* 0x000000010f08c807 */ /* 0x000fe40007000000 */
        /* <DEDUP_REMOVED lines=13> */
.L_x_27:
[----:B------:R-:W-:Y:S01]  /*1680*/  IMAD.MOV.U32 R8, RZ, RZ, 0x14 ;  /* 0x00000014ff087424 */ /* 0x000fe200078e00ff */
[----:B------:R-:W-:Y:S06]  /*1690*/  BRA `(.L_x_25) ;  /* 0x0000000000307947 */ /* 0x000fec0003800000 */
.L_x_26:
        /* <DEDUP_REMOVED lines=11> */
.L_x_28:
[----:B------:R-:W-:-:S07]  /*1750*/  IMAD.MOV.U32 R8, RZ, RZ, -0x14 ;  /* 0xffffffecff087424 */ /* 0x000fce00078e00ff */
.L_x_25:
[----:B------:R-:W-:Y:S05]  /*1760*/  BSYNC.RECONVERGENT B0 ;  /* 0x0000000000007941 */ /* 0x000fea0003800200 */
.L_x_24:
[----:B------:R-:W-:Y:S01]  /*1770*/  BSSY.RECONVERGENT B0, `(.L_x_29) ;  /* 0x0000045000007945 */ /* 0x000fe20003800200 */
[----:B------:R-:W-:Y:S01]  /*1780*/  IADD3 R13, PT, PT, R8, R13, R6 ;  /* 0x0000000d080d7210 */ /* 0x000fe20007ffe006 */
[----:B------:R-:W-:Y:S02]  /*1790*/  IMAD.MOV.U32 R6, RZ, RZ, RZ ;  /* 0x000000ffff067224 */ /* 0x000fe400078e00ff */
        /* <DEDUP_REMOVED lines=24> */
[----:B------:R-:W-:Y:S02]  /*1920*/  @P1 IMAD.MOV R8, RZ, RZ, 0x1 ;  /* 0x00000001ff081424 */ /* 0x000fe400078e02ff */
[----:B------:R-:W-:Y:S01]  /*1930*/  @P3 IMAD.MOV R8, RZ, RZ, R6 ;  /* 0x000000ffff083224 */ /* 0x000fe200078e0206 */
[----:B-----5:R-:W-:Y:S02]  /*1940*/  ISETP.NE.AND P3, PT, R18, 0x1, PT ;  /* 0x000000011200780c */ /* 0x020fe40003f65270 */
[----:B------:R-:W-:Y:S02]  /*1950*/  ISETP.NE.AND P1, PT, R14, 0x2, PT ;  /* 0x000000020e00780c */ /* 0x000fe40003f25270 */
[----:B------:R-:W-:Y:S01]  /*1960*/  ISETP.NE.AND P4, PT, R12, 0x2, PT ;  /* 0x000000020c00780c */ /* 0x000fe20003f85270 */
[----:B------:R-:W-:Y:S02]  /*1970*/  VIADD R12, R8, 0x1 ;  /* 0x00000001080c7836 */ /* 0x000fe40000000000 */
[----:B------:R-:W-:Y:S01]  /*1980*/  @P2 IMAD.MOV R12, RZ, RZ, R8 ;  /* 0x000000ffff0c2224 */ /* 0x000fe200078e0208 */
[----:B------:R-:W-:Y:S01]  /*1990*/  ISETP.NE.AND P2, PT, R16, 0x2, PT ;  /* 0x000000021000780c */ /* 0x000fe20003f45270 */
[----:B------:R-:W-:-:S02]  /*19a0*/  IMAD.MOV.U32 R14, RZ, RZ, 0x1 ;  /* 0x00000001ff0e7424 */ /* 0x000fc400078e00ff */
[----:B------:R-:W-:Y:S02]  /*19b0*/  VIADD R8, R12, 0x1 ;  /* 0x000000010c087836 */ /* 0x000fe40000000000 */
[----:B------:R-:W-:Y:S01]  /*19c0*/  @P3 IMAD.MOV R8, RZ, RZ, R12 ;  /* 0x000000ffff083224 */ /* 0x000fe200078e020c */
[----:B------:R-:W-:Y:S02]  /*19d0*/  SEL R15, RZ, 0x1, P2 ;  /* 0x00000001ff0f7807 */ /* 0x000fe40001000000 */
[----:B------:R-:W-:Y:S02]  /*19e0*/  SEL R6, RZ, 0x1, P4 ;  /* 0x00000001ff067807 */ /* 0x000fe40002000000 */
[----:B------:R-:W-:Y:S02]  /*19f0*/  ISETP.NE.AND P2, PT, R8, RZ, PT ;  /* 0x000000ff0800720c */ /* 0x000fe40003f45270 */
[----:B------:R-:W-:Y:S02]  /*1a00*/  @!P1 SEL R6, R14, 0x2, P4 ;  /* 0x000000020e069807 */ /* 0x000fe40002000000 */
[----:B------:R-:W-:-:S03]  /*1a10*/  ISETP.NE.AND P1, PT, R18, 0x2, PT ;  /* 0x000000021200780c */ /* 0x000fc60003f25270 */
[----:B------:R-:W-:-:S04]  /*1a20*/  IMAD.IADD R6, R6, 0x1, R15 ;  /* 0x0000000106067824 */ /* 0x000fc800078e020f */
[----:B------:R-:W-:-:S06]  /*1a30*/  VIADD R12, R6, 0x1 ;  /* 0x00000001060c7836 */ /* 0x000fcc0000000000 */
        /* <DEDUP_REMOVED lines=10> */
.L_x_32:
[----:B------:R-:W-:Y:S01]  /*1ae0*/  IMAD.MOV.U32 R6, RZ, RZ, 0x14 ;  /* 0x00000014ff067424 */ /* 0x000fe200078e00ff */
[----:B------:R-:W-:Y:S06]  /*1af0*/  BRA `(.L_x_30) ;  /* 0x0000000000307947 */ /* 0x000fec0003800000 */
.L_x_31:
        /* <DEDUP_REMOVED lines=11> */
.L_x_33:
[----:B------:R-:W-:-:S07]  /*1bb0*/  IMAD.MOV.U32 R6, RZ, RZ, -0x14 ;  /* 0xffffffecff067424 */ /* 0x000fce00078e00ff */
.L_x_30:
[----:B------:R-:W-:Y:S05]  /*1bc0*/  BSYNC.RECONVERGENT B0 ;  /* 0x0000000000007941 */ /* 0x000fea0003800200 */
.L_x_29:
[----:B------:R-:W-:Y:S01]  /*1bd0*/  LOP3.LUT R20, R0, R11, RZ, 0xfc, !PT ;  /* 0x0000000b00147212 */ /* 0x000fe200078efcff */
[----:B------:R-:W-:Y:S01]  /*1be0*/  BSSY.RECONVERGENT B0, `(.L_x_34) ;  /* 0x000004b000007945 */ /* 0x000fe20003800200 */
[----:B------:R-:W-:Y:S02]  /*1bf0*/  IMAD.MOV.U32 R8, RZ, RZ, RZ ;  /* 0x000000ffff087224 */ /* 0x000fe400078e00ff */
[----:B------:R-:W-:-:S04]  /*1c00*/  ISETP.GT.AND P1, PT, R20, -0x1, PT ;  /* 0xffffffff1400780c */ /* 0x000fc80003f24270 */
[----:B------:R-:W-:-:S13]  /*1c10*/  ISETP.LT.U32.AND P1, PT, R9, 0x4, P1 ;  /* 0x000000040900780c */ /* 0x000fda0000f21070 */
[----:B------:R-:W-:Y:S05]  /*1c20*/  @!P1 BRA `(.L_x_35) ;  /* 0x0000000400189947 */ /* 0x000fea0003800000 */
[----:B------:R-:W-:Y:S01]  /*1c30*/  VIADD R17, R9, 0xffffffff ;  /* 0xffffffff09117836 */ /* 0x000fe20000000000 */
[----:B------:R-:W-:-:S04]  /*1c40*/  ISETP.GT.U32.AND P2, PT, R11, 0x2, PT ;  /* 0x000000020b00780c */ /* 0x000fc80003f44070 */
[----:B------:R-:W-:-:S13]  /*1c50*/  ISETP.GT.U32.OR P2, PT, R17, 0x3, P2 ;  /* 0x000000031100780c */ /* 0x000fda0001744470 */
[----:B------:R-:W-:Y:S05]  /*1c60*/  @P2 BRA `(.L_x_35) ;  /* 0x0000000400082947 */ /* 0x000fea0003800000 */
[----:B------:R-:W-:Y:S01]  /*1c70*/  VIADD R12, R9, 0xfffffffe ;  /* 0xfffffffe090c7836 */ /* 0x000fe20000000000 */
[----:B------:R-:W-:-:S04]  /*1c80*/  ISETP.GT.U32.AND P2, PT, R11, 0x1, PT ;  /* 0x000000010b00780c */ /* 0x000fc80003f44070 */
[----:B------:R-:W-:-:S13]  /*1c90*/  ISETP.GT.U32.OR P2, PT, R12, 0x3, P2 ;  /* 0x000000030c00780c */ /* 0x000fda0001744470 */
[----:B------:R-:W-:Y:S05]  /*1ca0*/  @P2 BRA `(.L_x_35) ;  /* 0x0000000000f82947 */ /* 0x000fea0003800000 */
[----:B------:R-:W-:-:S04]  /*1cb0*/  VIADD R15, R11, 0x1 ;  /* 0x000000010b0f7836 */ /* 0x000fc80000000000 */
[----:B------:R-:W-:-:S04]  /*1cc0*/  IMAD R12, R0, 0x4, R15 ;  /* 0x00000004000c7824 */ /* 0x000fc800078e020f */
[----:B------:R-:W-:Y:S02]  /*1cd0*/  IMAD R17, R17, 0x10, R12 ;  /* 0x0000001011117824 */ /* 0x000fe400078e020c */
[----:B------:R-:W2:Y:S02]  /*1ce0*/  LDG.E R12, desc[UR4][R4.64] ;  /* 0x00000004040c7981 */ /* 0x000ea4000c1e1900 */
[----:B------:R-:W-:-:S04]  /*1cf0*/  IMAD.WIDE.U32 R18, R17, 0x4, R2 ;  /* 0x0000000411127825 */ /* 0x000fc800078e0002 */
[----:B------:R-:W-:Y:S02]  /*1d00*/  VIADD R15, R17, 0xfffffff1 ;  /* 0xfffffff1110f7836 */ /* 0x000fe40000000000 */
[----:B------:R-:W3:Y:S02]  /*1d10*/  LDG.E R18, desc[UR4][R18.64] ;  /* 0x0000000412127981 */ /* 0x000ee4000c1e1900 */
[----:B------:R-:W-:-:S06]  /*1d20*/  IMAD.WIDE.U32 R14, R15, 0x4, R2 ;  /* 0x000000040f0e7825 */ /* 0x000fcc00078e0002 */
[----:B------:R-:W4:Y:S01]  /*1d30*/  LDG.E R14, desc[UR4][R14.64] ;  /* 0x000000040e0e7981 */ /* 0x000f22000c1e1900 */
[----:B------:R-:W-:Y:S02]  /*1d40*/  IMAD.MOV.U32 R16, RZ, RZ, 0x2 ;  /* 0x00000002ff107424 */ /* 0x000fe400078e00ff */
[----:B------:R-:W-:Y:S01]  /*1d50*/  IMAD.MOV.U32 R21, RZ, RZ, 0x2 ;  /* 0x00000002ff157424 */ /* 0x000fe200078e00ff */
[----:B--2---:R-:W-:Y:S02]  /*1d60*/  ISETP.NE.AND P6, PT, R12, 0x1, PT ;  /* 0x000000010c00780c */ /* 0x004fe40003fc5270 */
[C---:B---3--:R-:W-:Y:S02]  /*1d70*/  ISETP.NE.AND P5, PT, R18.reuse, 0x1, PT ;  /* 0x000000011200780c */ /* 0x048fe40003fa5270 */
[----:B------:R-:W-:Y:S01]  /*1d80*/  ISETP.NE.AND P2, PT, R18, 0x2, PT ;  /* 0x000000021200780c */ /* 0x000fe20003f45270 */
[----:B------:R-:W-:Y:S01]  /*1d90*/  VIADD R18, R9, 0xfffffffd ;  /* 0xfffffffd09127836 */ /* 0x000fe20000000000 */
[----:B------:R-:W-:-:S04]  /*1da0*/  ISETP.NE.AND P3, PT, R12, 0x2, PT ;  /* 0x000000020c00780c */ /* 0x000fc80003f65270 */
[----:B------:R-:W-:Y:S02]  /*1db0*/  ISETP.GT.U32.OR P0, PT, R18, 0x3, P0 ;  /* 0x000000031200780c */ /* 0x000fe40000704470 */
[C---:B----4-:R-:W-:Y:S02]  /*1dc0*/  ISETP.NE.AND P4, PT, R14.reuse, 0x1, PT ;  /* 0x000000010e00780c */ /* 0x050fe40003f85270 */
[----:B------:R-:W-:Y:S01]  /*1dd0*/  SEL R12, RZ, 0x1, P5 ;  /* 0x00000001ff0c7807 */ /* 0x000fe20002800000 */
[----:B------:R-:W-:Y:S01]  /*1de0*/  @P5 IMAD.MOV R16, RZ, RZ, 0x1 ;  /* 0x00000001ff105424 */ /* 0x000fe200078e02ff */
[----:B------:R-:W-:Y:S02]  /*1df0*/  ISETP.NE.AND P5, PT, R14, 0x2, PT ;  /* 0x000000020e00780c */ /* 0x000fe40003fa5270 */
[----:B------:R-:W-:Y:S01]  /*1e00*/  SEL R15, R21, 0x1, !P3 ;  /* 0x00000001150f7807 */ /* 0x000fe20005800000 */
[----:B------:R-:W-:Y:S01]  /*1e10*/  @P6 IMAD.MOV R16, RZ, RZ, R12 ;  /* 0x000000ffff106224 */ /* 0x000fe200078e020c */
[----:B------:R-:W-:-:S02]  /*1e20*/  @P2 SEL R15, RZ, 0x1, P3 ;  /* 0x00000001ff0f2807 */ /* 0x000fc40001800000 */
[----:B------:R-:W-:Y:S01]  /*1e30*/  SEL R12, RZ, 0x1, P5 ;  /* 0x00000001ff0c7807 */ /* 0x000fe20002800000 */
[----:B------:R-:W-:Y:S02]  /*1e40*/  VIADD R18, R16, 0x1 ;  /* 0x0000000110127836 */ /* 0x000fe40000000000 */
[----:B------:R-:W-:Y:S02]  /*1e50*/  @P4 IMAD.MOV R18, RZ, RZ, R16 ;  /* 0x000000ffff124224 */ /* 0x000fe400078e0210 */
[----:B------:R-:W-:Y:S01]  /*1e60*/  IMAD.IADD R12, R12, 0x1, R15 ;  /* 0x000000010c0c7824 */ /* 0x000fe200078e020f */
[----:B------:R-:W-:Y:S06]  /*1e70*/  @P0 BRA `(.L_x_35) ;  /* 0x0000000000840947 */ /* 0x000fec0003800000 */
[----:B------:R-:W-:-:S04]  /*1e80*/  VIADD R15, R17, 0xffffffe2 ;  /* 0xffffffe2110f7836 */ /* 0x000fc80000000000 */
[----:B------:R-:W-:-:S06]  /*1e90*/  IMAD.WIDE.U32 R14, R15, 0x4, R2 ;  /* 0x000000040f0e7825 */ /* 0x000fcc00078e0002 */
[----:B------:R-:W2:Y:S01]  /*1ea0*/  LDG.E R14, desc[UR4][R14.64] ;  /* 0x000000040e0e7981 */ /* 0x000ea2000c1e1900 */
[----:B------:R-:W-:Y:S02]  /*1eb0*/  VIADD R16, R18, 0x1 ;  /* 0x0000000112107836 */ /* 0x000fe40000000000 */
[----:B------:R-:W-:Y:S01]  /*1ec0*/  VIADD R17, R12, 0x1 ;  /* 0x000000010c117836 */ /* 0x000fe20000000000 */
[C---:B--2---:R-:W-:Y:S02]  /*1ed0*/  ISETP.NE.AND P2, PT, R14.reuse, 0x1, PT ;  /* 0x000000010e00780c */ /* 0x044fe40003f45270 */
[----:B------:R-:W-:-:S11]  /*1ee0*/  ISETP.NE.AND P0, PT, R14, 0x2, PT ;  /* 0x000000020e00780c */ /* 0x000fd60003f05270 */
[----:B------:R-:W-:Y:S02]  /*1ef0*/  @P2 IMAD.MOV R16, RZ, RZ, R18 ;  /* 0x000000ffff102224 */ /* 0x000fe400078e0212 */
[----:B------:R-:W-:-:S03]  /*1f00*/  @P0 IMAD.MOV R17, RZ, RZ, R12 ;  /* 0x000000ffff110224 */ /* 0x000fc600078e020c */
[----:B------:R-:W-:-:S13]  /*1f10*/  ISETP.NE.AND P2, PT, R16, RZ, PT ;  /* 0x000000ff1000720c */ /* 0x000fda0003f45270 */
        /* <DEDUP_REMOVED lines=9> */
.L_x_37:
[----:B------:R-:W-:Y:S01]  /*1fb0*/  IMAD.MOV.U32 R8, RZ, RZ, 0x14 ;  /* 0x00000014ff087424 */ /* 0x000fe200078e00ff */
[----:B------:R-:W-:Y:S06]  /*1fc0*/  BRA `(.L_x_35) ;  /* 0x0000000000307947 */ /* 0x000fec0003800000 */
.L_x_36:
        /* <DEDUP_REMOVED lines=11> */
.L_x_38:
[----:B------:R-:W-:-:S07]  /*2080*/  IMAD.MOV.U32 R8, RZ, RZ, -0x14 ;  /* 0xffffffecff087424 */ /* 0x000fce00078e00ff */
.L_x_35:
[----:B------:R-:W-:Y:S05]  /*2090*/  BSYNC.RECONVERGENT B0 ;  /* 0x0000000000007941 */ /* 0x000fea0003800200 */
.L_x_34:
[C---:B------:R-:W-:Y:S01]  /*20a0*/  ISETP.GT.U32.AND P0, PT, R9.reuse, 0x3, PT ;  /* 0x000000030900780c */ /* 0x040fe20003f04070 */
[----:B------:R-:W-:Y:S01]  /*20b0*/  IMAD R15, R9, 0x10, R11 ;  /* 0x00000010090f7824 */ /* 0x000fe200078e020b */
[----:B------:R-:W-:Y:S01]  /*20c0*/  BSSY.RECONVERGENT B0, `(.L_x_39) ;  /* 0x0000045000007945 */ /* 0x000fe20003800200 */
[----:B------:R-:W-:Y:S01]  /*20d0*/  IADD3 R6, PT, PT, R8, R13, R6 ;  /* 0x0000000d08067210 */ /* 0x000fe20007ffe006 */
[----:B------:R-:W-:Y:S02]  /*20e0*/  IMAD.MOV.U32 R17, RZ, RZ, RZ ;  /* 0x000000ffff117224 */ /* 0x000fe400078e00ff */
[----:B------:R-:W-:-:S04]  /*20f0*/  IMAD R15, R0, 0x4, R15 ;  /* 0x00000004000f7824 */ /* 0x000fc800078e020f */
[----:B------:R-:W-:-:S03]  /*2100*/  IMAD.WIDE.U32 R12, R15, 0x4, R2 ;  /* 0x000000040f0c7825 */ /* 0x000fc600078e0002 */
[----:B------:R-:W-:Y:S05]  /*2110*/  @P0 BRA `(.L_x_40) ;  /* 0x0000000000fc0947 */ /* 0x000fea0003800000 */
[----:B------:R-:W-:Y:S02]  /*2120*/  VIMNMX.U32 R19, PT, PT, R0, 0x4, !PT ;  /* 0x0000000400137848 */ /* 0x000fe40007fe0000 */
[----:B------:R-:W-:-:S03]  /*2130*/  VIMNMX.U32 R14, PT, PT, R11, 0x4, !PT ;  /* 0x000000040b0e7848 */ /* 0x000fc60007fe0000 */
[----:B------:R-:W-:-:S05]  /*2140*/  IMAD.IADD R8, R19, 0x1, -R0 ;  /* 0x0000000113087824 */ /* 0x000fca00078e0a00 */
[----:B------:R-:W-:-:S04]  /*2150*/  VIADDMNMX.U32 R8, R14, -R11, R8, PT ;  /* 0x8000000b0e087246 */ /* 0x000fc80003800008 */
[----:B------:R-:W-:-:S13]  /*2160*/  ISETP.GE.U32.AND P2, PT, R8, 0x4, PT ;  /* 0x000000040800780c */ /* 0x000fda0003f46070 */
[----:B------:R-:W-:Y:S05]  /*2170*/  @!P2 BRA `(.L_x_40) ;  /* 0x0000000000e4a947 */ /* 0x000fea0003800000 */
[----:B------:R-:W-:Y:S01]  /*2180*/  VIADD R23, R15, 0x5 ;  /* 0x000000050f177836 */ /* 0x000fe20000000000 */
[----:B------:R-:W2:Y:S03]  /*2190*/  LDG.E R8, desc[UR4][R12.64] ;  /* 0x000000040c087981 */ /* 0x000ea6000c1e1900 */
[----:B------:R-:W-:-:S04]  /*21a0*/  IMAD.WIDE.U32 R22, R23, 0x4, R2 ;  /* 0x0000000417167825 */ /* 0x000fc800078e0002 */
[C---:B------:R-:W-:Y:S02]  /*21b0*/  VIADD R19, R15.reuse, 0xa ;  /* 0x0000000a0f137836 */ /* 0x040fe40000000000 */
[----:B------:R-:W3:Y:S01]  /*21c0*/  LDG.E R22, desc[UR4][R22.64] ;  /* 0x0000000416167981 */ /* 0x000ee2000c1e1900 */
[----:B------:R-:W-:Y:S02]  /*21d0*/  VIADD R17, R15, 0xf ;  /* 0x0000000f0f117836 */ /* 0x000fe40000000000 */
[----:B------:R-:W-:-:S04]  /*21e0*/  IMAD.WIDE.U32 R18, R19, 0x4, R2 ;  /* 0x0000000413127825 */ /* 0x000fc800078e0002 */
[----:B------:R-:W-:Y:S02]  /*21f0*/  IMAD.WIDE.U32 R16, R17, 0x4, R2 ;  /* 0x0000000411107825 */ /* 0x000fe400078e0002 */
[----:B------:R-:W4:Y:S04]  /*2200*/  LDG.E R18, desc[UR4][R18.64] ;  /* 0x0000000412127981 */ /* 0x000f28000c1e1900 */
[----:B------:R0:W5:Y:S01]  /*2210*/  LDG.E R16, desc[UR4][R16.64] ;  /* 0x0000000410107981 */ /* 0x000162000c1e1900 */
        /* <DEDUP_REMOVED lines=33> */
.L_x_42:
[----:B------:R-:W-:Y:S01]  /*2430*/  IMAD.MOV.U32 R17, RZ, RZ, 0x14 ;  /* 0x00000014ff117424 */ /* 0x000fe200078e00ff */
[----:B------:R-:W-:Y:S06]  /*2440*/  BRA `(.L_x_40) ;  /* 0x0000000000307947 */ /* 0x000fec0003800000 */
.L_x_41:
        /* <DEDUP_REMOVED lines=11> */
.L_x_43:
[----:B------:R-:W-:-:S07]  /*2500*/  IMAD.MOV.U32 R17, RZ, RZ, -0x14 ;  /* 0xffffffecff117424 */ /* 0x000fce00078e00ff */
.L_x_40:
[----:B------:R-:W-:Y:S05]  /*2510*/  BSYNC.RECONVERGENT B0 ;  /* 0x0000000000007941 */ /* 0x000fea0003800200 */
.L_x_39:
[----:B------:R-:W-:Y:S01]  /*2520*/  ISETP.LT.OR P0, PT, R20, RZ, P0 ;  /* 0x000000ff1400720c */ /* 0x000fe20000701670 */
[----:B------:R-:W-:Y:S01]  /*2530*/  BSSY.RECONVERGENT B0, `(.L_x_44) ;  /* 0x0000048000007945 */ /* 0x000fe20003800200 */
[----:B------:R-:W-:-:S11]  /*2540*/  IMAD.MOV.U32 R8, RZ, RZ, RZ ;  /* 0x000000ffff087224 */ /* 0x000fd600078e00ff */
        /* <DEDUP_REMOVED lines=9> */
[----:B------:R-:W-:Y:S01]  /*25e0*/  VIADD R23, R15, 0x3 ;  /* 0x000000030f177836 */ /* 0x000fe20000000000 */
[----:B------:R-:W2:Y:S03]  /*25f0*/  LDG.E R12, desc[UR4][R12.64] ;  /* 0x000000040c0c7981 */ /* 0x000ea6000c1e1900 */
[----:B------:R-:W-:-:S06]  /*2600*/  IMAD.WIDE.U32 R22, R23, 0x4, R2 ;  /* 0x0000000417167825 */ /* 0x000fcc00078e0002 */
[----:B------:R-:W3:Y:S01]  /*2610*/  LDG.E R22, desc[UR4][R22.64] ;  /* 0x0000000416167981 */ /* 0x000ee2000c1e1900 */
[----:B------:R-:W-:-:S04]  /*2620*/  VIADD R19, R15, 0x6 ;  /* 0x000000060f137836 */ /* 0x000fc80000000000 */
[----:B------:R-:W-:-:S06]  /*2630*/  IMAD.WIDE.U32 R18, R19, 0x4, R2 ;  /* 0x0000000413127825 */ /* 0x000fcc00078e0002 */
[----:B------:R-:W4:Y:S01]  /*2640*/  LDG.E R18, desc[UR4][R18.64] ;  /* 0x0000000412127981 */ /* 0x000f22000c1e1900 */
[----:B------:R-:W-:Y:S02]  /*2650*/  VIADD R16, R11, 0xfffffffd ;  /* 0xfffffffd0b107836 */ /* 0x000fe40000000000 */
[----:B------:R-:W-:Y:S02]  /*2660*/  IMAD.MOV.U32 R14, RZ, RZ, 0x2 ;  /* 0x00000002ff0e7424 */ /* 0x000fe400078e00ff */
[----:B------:R-:W-:Y:S01]  /*2670*/  IMAD.MOV.U32 R21, RZ, RZ, 0x2 ;  /* 0x00000002ff157424 */ /* 0x000fe200078e00ff */
[----:B---3--:R-:W-:Y:S02]  /*2680*/  ISETP.NE.AND P0, PT, R22, 0x1, PT ;  /* 0x000000011600780c */ /* 0x008fe40003f05270 */
[C---:B--2---:R-:W-:Y:S02]  /*2690*/  ISETP.NE.AND P6, PT, R12.reuse, 0x1, PT ;  /* 0x000000010c00780c */ /* 0x044fe40003fc5270 */
[----:B------:R-:W-:-:S02]  /*26a0*/  ISETP.NE.AND P3, PT, R12, 0x2, PT ;  /* 0x000000020c00780c */ /* 0x000fc40003f65270 */
[----:B------:R-:W-:Y:S02]  /*26b0*/  SEL R12, RZ, 0x1, P0 ;  /* 0x00000001ff0c7807 */ /* 0x000fe40000000000 */
[----:B------:R-:W-:-:S05]  /*26c0*/  ISETP.NE.AND P2, PT, R22, 0x2, PT ;  /* 0x000000021600780c */ /* 0x000fca0003f45270 */
[----:B------:R-:W-:Y:S01]  /*26d0*/  @P0 IMAD.MOV R14, RZ, RZ, 0x1 ;  /* 0x00000001ff0e0424 */ /* 0x000fe200078e02ff */
[----:B------:R-:W-:Y:S02]  /*26e0*/  ISETP.GT.U32.AND P0, PT, R16, 0x3, PT ;  /* 0x000000031000780c */ /* 0x000fe40003f04070 */
[----:B----4-:R-:W-:Y:S02]  /*26f0*/  ISETP.NE.AND P4, PT, R18, 0x1, PT ;  /* 0x000000011200780c */ /* 0x010fe40003f85270 */
[----:B------:R-:W-:Y:S02]  /*2700*/  ISETP.NE.OR P0, PT, R0, RZ, P0 ;  /* 0x000000ff0000720c */ /* 0x000fe40000705670 */
[----:B------:R-:W-:Y:S01]  /*2710*/  ISETP.NE.AND P5, PT, R18, 0x2, PT ;  /* 0x000000021200780c */ /* 0x000fe20003fa5270 */
[----:B------:R-:W-:Y:S01]  /*2720*/  @P6 IMAD.MOV R14, RZ, RZ, R12 ;  /* 0x000000ffff0e6224 */ /* 0x000fe200078e020c */
[----:B------:R-:W-:Y:S02]  /*2730*/  SEL R13, R21, 0x1, !P3 ;  /* 0x00000001150d7807 */ /* 0x000fe40005800000 */
        /* <DEDUP_REMOVED lines=25> */
.L_x_47:
[----:B------:R-:W-:Y:S01]  /*28d0*/  IMAD.MOV.U32 R8, RZ, RZ, 0x14 ;  /* 0x00000014ff087424 */ /* 0x000fe200078e00ff */
[----:B------:R-:W-:Y:S06]  /*28e0*/  BRA `(.L_x_45) ;  /* 0x0000000000307947 */ /* 0x000fec0003800000 */
.L_x_46:
        /* <DEDUP_REMOVED lines=11> */
.L_x_48:
[----:B------:R-:W-:-:S07]  /*29a0*/  IMAD.MOV.U32 R8, RZ, RZ, -0x14 ;  /* 0xffffffecff087424 */ /* 0x000fce00078e00ff */
.L_x_45:
[----:B------:R-:W-:Y:S05]  /*29b0*/  BSYNC.RECONVERGENT B0 ;  /* 0x0000000000007941 */ /* 0x000fea0003800200 */
.L_x_44:
[----:B------:R-:W-:Y:S01]  /*29c0*/  VIMNMX.U32 R12, PT, PT, R9, 0x4, !PT ;  /* 0x00000004090c7848 */ /* 0x000fe20007fe0000 */
[----:B------:R-:W-:Y:S01]  /*29d0*/  BSSY.RECONVERGENT B0, `(.L_x_49) ;  /* 0x0000045000007945 */ /* 0x000fe20003800200 */
[----:B------:R-:W-:Y:S02]  /*29e0*/  VIMNMX.U32 R13, PT, PT, R0, 0x4, !PT ;  /* 0x00000004000d7848 */ /* 0x000fe40007fe0000 */
[----:B------:R-:W-:Y:S01]  /*29f0*/  VIMNMX.U32 R14, PT, PT, R11, 0x4, !PT ;  /* 0x000000040b0e7848 */ /* 0x000fe20007fe0000 */
[----:B------:R-:W-:Y:S01]  /*2a00*/  IMAD.IADD R12, R12, 0x1, -R9 ;  /* 0x000000010c0c7824 */ /* 0x000fe200078e0a09 */
[----:B------:R-:W-:-:S04]  /*2a10*/  IADD3 R6, PT, PT, R8, R6, R17 ;  /* 0x0000000608067210 */ /* 0x000fc80007ffe011 */
[----:B------:R-:W-:Y:S01]  /*2a20*/  VIADDMNMX.U32 R12, R13, -R0, R12, PT ;  /* 0x800000000d0c7246 */ /* 0x000fe2000380000c */
[----:B------:R-:W-:-:S03]  /*2a30*/  IMAD.MOV.U32 R13, RZ, RZ, RZ ;  /* 0x000000ffff0d7224 */ /* 0x000fc600078e00ff */
        /* <DEDUP_REMOVED lines=48> */
.L_x_52:
[----:B------:R-:W-:Y:S01]  /*2d40*/  IMAD.MOV.U32 R13, RZ, RZ, 0x14 ;  /* 0x00000014ff0d7424 */ /* 0x000fe200078e00ff */
[----:B------:R-:W-:Y:S06]  /*2d50*/  BRA `(.L_x_50) ;  /* 0x0000000000307947 */ /* 0x000fec0003800000 */
.L_x_51:
        /* <DEDUP_REMOVED lines=11> */
.L_x_53:
[----:B------:R-:W-:-:S07]  /*2e10*/  IMAD.MOV.U32 R13, RZ, RZ, -0x14 ;  /* 0xffffffecff0d7424 */ /* 0x000fce00078e00ff */
.L_x_50:
[----:B------:R-:W-:Y:S05]  /*2e20*/  BSYNC.RECONVERGENT B0 ;  /* 0x0000000000007941 */ /* 0x000fea0003800200 */
.L_x_49:
[----:B------:R-:W-:Y:S01]  /*2e30*/  BSSY.RECONVERGENT B0, `(.L_x_54) ;  /* 0x000004d000007945 */ /* 0x000fe20003800200 */
[----:B------:R-:W-:-:S03]  /*2e40*/  IMAD.MOV.U32 R8, RZ, RZ, RZ ;  /* 0x000000ffff087224 */ /* 0x000fc600078e00ff */
[----:B------:R-:W-:Y:S05]  /*2e50*/  @!P1 BRA `(.L_x_55) ;  /* 0x0000000400289947 */ /* 0x000fea0003800000 */
[----:B------:R-:W-:Y:S01]  /*2e60*/  VIADD R14, R9, 0xffffffff ;  /* 0xffffffff090e7836 */ /* 0x000fe20000000000 */
[----:B------:R-:W-:-:S04]  /*2e70*/  ISETP.GT.U32.AND P0, PT, R0, 0x2, PT ;  /* 0x000000020000780c */ /* 0x000fc80003f04070 */
[----:B------:R-:W-:-:S04]  /*2e80*/  ISETP.GT.U32.OR P0, PT, R14, 0x3, P0 ;  /* 0x000000030e00780c */ /* 0x000fc80000704470 */
[----:B------:R-:W-:-:S13]  /*2e90*/  ISETP.GT.U32.OR P0, PT, R11, 0x2, P0 ;  /* 0x000000020b00780c */ /* 0x000fda0000704470 */
[----:B------:R-:W-:Y:S05]  /*2ea0*/  @P0 BRA `(.L_x_55) ;  /* 0x0000000400140947 */ /* 0x000fea0003800000 */
[----:B------:R-:W-:Y:S01]  /*2eb0*/  SHF.R.U32.HI R12, RZ, 0x1, R20 ;  /* 0x00000001ff0c7819 */ /* 0x000fe20000011614 */
[----:B------:R-:W-:-:S03]  /*2ec0*/  VIADD R15, R9, 0xfffffffe ;  /* 0xfffffffe090f7836 */ /* 0x000fc60000000000 */
[----:B------:R-:W-:-:S04]  /*2ed0*/  LOP3.LUT R12, R12, 0x1, RZ, 0xc0, !PT ;  /* 0x000000010c0c7812 */ /* 0x000fc800078ec0ff */
[----:B------:R-:W-:-:S04]  /*2ee0*/  ISETP.NE.U32.AND P0, PT, R12, 0x1, PT ;  /* 0x000000010c00780c */ /* 0x000fc80003f05070 */
[----:B------:R-:W-:-:S13]  /*2ef0*/  ISETP.GT.U32.OR P0, PT, R15, 0x3, !P0 ;  /* 0x000000030f00780c */ /* 0x000fda0004704470 */
[----:B------:R-:W-:Y:S05]  /*2f00*/  @P0 BRA `(.L_x_55) ;  /* 0x0000000000fc0947 */ /* 0x000fea0003800000 */
[----:B------:R-:W-:Y:S01]  /*2f10*/  VIADD R12, R9, 0xfffffffd ;  /* 0xfffffffd090c7836 */ /* 0x000fe20000000000 */
[----:B------:R-:W-:-:S04]  /*2f20*/  ISETP.NE.AND P0, PT, R20, RZ, PT ;  /* 0x000000ff1400720c */ /* 0x000fc80003f05270 */
        /* <DEDUP_REMOVED lines=26> */
[----:B------:R-:W-:-:S03]  /*30d0*/  ISETP.NE.AND P4, PT, R20, 0x2, PT ;  /* 0x000000021400780c */ /* 0x000fc60003f85270 */
[----:B------:R-:W-:-:S04]  /*30e0*/  VIADD R12, R14, 0x1 ;  /* 0x000000010e0c7836 */ /* 0x000fc80000000000 */
[----:B------:R-:W-:Y:S01]  /*30f0*/  @P2 IMAD.MOV R12, RZ, RZ, R14 ;  /* 0x000000ffff0c2224 */ /* 0x000fe200078e020e */
[----:B------:R-:W-:Y:S02]  /*3100*/  SEL R8, RZ, 0x1, P4 ;  /* 0x00000001ff087807 */ /* 0x000fe40002000000 */
[----:B------:R-:W-:Y:S02]  /*3110*/  ISETP.NE.AND P3, PT, R16, 0x2, PT ;  /* 0x000000021000780c */ /* 0x000fe40003f65270 */
[----:B------:R-:W-:Y:S02]  /*3120*/  ISETP.NE.AND P2, PT, R12, RZ, PT ;  /* 0x000000ff0c00720c */ /* 0x000fe40003f45270 */
[----:B------:R-:W-:Y:S02]  /*3130*/  @!P0 SEL R8, R15, 0x1, !P4 ;  /* 0x000000010f088807 */ /* 0x000fe40006000000 */
[----:B------:R-:W-:Y:S02]  /*3140*/  ISETP.NE.AND P0, PT, R18, 0x2, PT ;  /* 0x000000021200780c */ /* 0x000fe40003f05270 */
        /* <DEDUP_REMOVED lines=13> */
.L_x_57:
[----:B------:R-:W-:Y:S01]  /*3220*/  IMAD.MOV.U32 R8, RZ, RZ, 0x14 ;  /* 0x00000014ff087424 */ /* 0x000fe200078e00ff */
[----:B------:R-:W-:Y:S06]  /*3230*/  BRA `(.L_x_55) ;  /* 0x0000000000307947 */ /* 0x000fec0003800000 */
.L_x_56:
        /* <DEDUP_REMOVED lines=11> */
.L_x_58:
[----:B------:R-:W-:-:S07]  /*32f0*/  IMAD.MOV.U32 R8, RZ, RZ, -0x14 ;  /* 0xffffffecff087424 */ /* 0x000fce00078e00ff */
.L_x_55:
[----:B------:R-:W-:Y:S05]  /*3300*/  BSYNC.RECONVERGENT B0 ;  /* 0x0000000000007941 */ /* 0x000fea0003800200 */
.L_x_54:
[----:B------:R-:W-:Y:S01]  /*3310*/  BSSY.RECONVERGENT B0, `(.L_x_59) ;  /* 0x0000050000007945 */ /* 0x000fe20003800200 */
[----:B------:R-:W-:Y:S01]  /*3320*/  IADD3 R6, PT, PT, R8, R6, R13 ;  /* 0x0000000608067210 */ /* 0x000fe20007ffe00d */
[----:B------:R-:W-:Y:S02]  /*3330*/  IMAD.MOV.U32 R13, RZ, RZ, RZ ;  /* 0x000000ffff0d7224 */ /* 0x000fe400078e00ff */
[----:B------:R-:W-:Y:S05]  /*3340*/  @!P1 BRA `(.L_x_60) ;  /* 0x0000000400309947 */ /* 0x000fea0003800000 */
[----:B------:R-:W-:-:S05]  /*3350*/  VIADD R12, R0, 0xffffffff ;  /* 0xffffffff000c7836 */ /* 0x000fca0000000000 */
[----:B------:R-:W-:-:S04]  /*3360*/  ISETP.GT.U32.AND P0, PT, R12, 0x3, PT ;  /* 0x000000030c00780c */ /* 0x000fc80003f04070 */
[----:B------:R-:W-:-:S04]  /*3370*/  ISETP.GT.U32.OR P0, PT, R9, 0x2, P0 ;  /* 0x000000020900780c */ /* 0x000fc80000704470 */
[----:B------:R-:W-:-:S13]  /*3380*/  ISETP.GT.U32.OR P0, PT, R11, 0x2, P0 ;  /* 0x000000020b00780c */ /* 0x000fda0000704470 */
[----:B------:R-:W-:Y:S05]  /*3390*/  @P0 BRA `(.L_x_60) ;  /* 0x00000004001c0947 */ /* 0x000fea0003800000 */
[----:B------:R-:W-:Y:S01]  /*33a0*/  LOP3.LUT R8, R11, R9, RZ, 0xfc, !PT ;  /* 0x000000090b087212 */ /* 0x000fe200078efcff */
[----:B------:R-:W-:-:S03]  /*33b0*/  VIADD R14, R0, 0xfffffffe ;  /* 0xfffffffe000e7836 */ /* 0x000fc60000000000 */
[----:B------:R-:W-:Y:S02]  /*33c0*/  SHF.R.U32.HI R8, RZ, 0x1, R8 ;  /* 0x00000001ff087819 */ /* 0x000fe40000011608 */
[----:B------:R-:W-:Y:S02]  /*33d0*/  ISETP.GT.U32.AND P0, PT, R14, 0x3, PT ;  /* 0x000000030e00780c */ /* 0x000fe40003f04070 */
[----:B------:R-:W-:-:S04]  /*33e0*/  LOP3.LUT R8, R8, 0x1, RZ, 0xc0, !PT ;  /* 0x0000000108087812 */ /* 0x000fc800078ec0ff */
[----:B------:R-:W-:-:S13]  /*33f0*/  ISETP.EQ.U32.OR P0, PT, R8, 0x1, P0 ;  /* 0x000000010800780c */ /* 0x000fda0000702470 */
[----:B------:R-:W-:Y:S05]  /*3400*/  @P0 BRA `(.L_x_60) ;  /* 0x0000000400000947 */ /* 0x000fea0003800000 */
[----:B------:R-:W-:-:S05]  /*3410*/  VIADD R8, R0, 0xfffffffd ;  /* 0xfffffffd00087836 */ /* 0x000fca0000000000 */
[----:B------:R-:W-:-:S04]  /*3420*/  ISETP.GT.U32.AND P0, PT, R8, 0x3, PT ;  /* 0x000000030800780c */ /* 0x000fc80003f04070 */
[----:B------:R-:W-:-:S04]  /*3430*/  ISETP.GT.U32.OR P0, PT, R10, 0x1e, P0 ;  /* 0x0000001e0a00780c */ /* 0x000fc80000704470 */
[----:B------:R-:W-:-:S13]  /*3440*/  ISETP.NE.OR P0, PT, R11, RZ, P0 ;  /* 0x000000ff0b00720c */ /* 0x000fda0000705670 */
        /* <DEDUP_REMOVED lines=26> */
[----:B------:R-:W-:Y:S01]  /*35f0*/  VIADD R14, R12, 0x1 ;  /* 0x000000010c0e7836 */ /* 0x000fe20000000000 */
[----:B------:R-:W-:-:S03]  /*3600*/  ISETP.NE.AND P4, PT, R19, 0x2, PT ;  /* 0x000000021300780c */ /* 0x000fc60003f85270 */
[----:B------:R-:W-:Y:S01]  /*3610*/  @P2 IMAD.MOV R14, RZ, RZ, R12 ;  /* 0x000000ffff0e2224 */ /* 0x000fe200078e020c */
[----:B------:R-:W-:Y:S02]  /*3620*/  SEL R8, RZ, 0x1, P4 ;  /* 0x00000001ff087807 */ /* 0x000fe40002000000 */
[----:B------:R-:W-:Y:S02]  /*3630*/  @!P0 SEL R8, R13, 0x1, !P4 ;  /* 0x000000010d088807 */ /* 0x000fe40006000000 */
[----:B------:R-:W-:Y:S02]  /*3640*/  ISETP.NE.AND P2, PT, R14, RZ, PT ;  /* 0x000000ff0e00720c */ /* 0x000fe40003f45270 */
        /* <DEDUP_REMOVED lines=14> */
.L_x_62:
[----:B------:R-:W-:Y:S01]  /*3730*/  IMAD.MOV.U32 R13, RZ, RZ, 0x14 ;  /* 0x00000014ff0d7424 */ /* 0x000fe200078e00ff */
[----:B------:R-:W-:Y:S06]  /*3740*/  BRA `(.L_x_60) ;  /* 0x0000000000307947 */ /* 0x000fec0003800000 */
.L_x_61:
        /* <DEDUP_REMOVED lines=11> */
.L_x_63:
[----:B------:R-:W-:-:S07]  /*3800*/  IMAD.MOV.U32 R13, RZ, RZ, -0x14 ;  /* 0xffffffecff0d7424 */ /* 0x000fce00078e00ff */
.L_x_60:
[----:B------:R-:W-:Y:S05]  /*3810*/  BSYNC.RECONVERGENT B0 ;  /* 0x0000000000007941 */ /* 0x000fea0003800200 */
.L_x_59:
[----:B------:R-:W-:Y:S01]  /*3820*/  BSSY.RECONVERGENT B0, `(.L_x_64) ;  /* 0x000004f000007945 */ /* 0x000fe20003800200 */
[----:B------:R-:W-:-:S03]  /*3830*/  IMAD.MOV.U32 R8, RZ, RZ, RZ ;  /* 0x000000ffff087224 */ /* 0x000fc600078e00ff */
[----:B------:R-:W-:Y:S05]  /*3840*/  @!P1 BRA `(.L_x_65) ;  /* 0x0000000400309947 */ /* 0x000fea0003800000 */
[----:B------:R-:W-:Y:S01]  /*3850*/  VIADD R15, R11, 0xffffffff ;  /* 0xffffffff0b0f7836 */ /* 0x000fe20000000000 */
[----:B------:R-:W-:-:S04]  /*3860*/  VIMNMX.U32 R12, PT, PT, R9, R0, !PT ;  /* 0x00000000090c7248 */ /* 0x000fc80007fe0000 */
[----:B------:R-:W-:-:S04]  /*3870*/  ISETP.GT.U32.AND P0, PT, R15, 0x3, PT ;  /* 0x000000030f00780c */ /* 0x000fc80003f04070 */
        /* <DEDUP_REMOVED lines=9> */
[----:B------:R-:W-:Y:S01]  /*3910*/  IMAD R12, R0, 0x4, R15 ;  /* 0x00000004000c7824 */ /* 0x000fe200078e020f */
[----:B------:R-:W2:Y:S03]  /*3920*/  LDG.E R4, desc[UR4][R4.64] ;  /* 0x0000000404047981 */ /* 0x000ea6000c1e1900 */
[----:B------:R-:W-:-:S04]  /*3930*/  IMAD R12, R9, 0x10, R12 ;  /* 0x00000010090c7824 */ /* 0x000fc800078e020c */
[----:B------:R-:W-:-:S04]  /*3940*/  VIADD R15, R12, 0x14 ;  /* 0x000000140c0f7836 */ /* 0x000fc80000000000 */
[----:B------:R-:W-:-:S04]  /*3950*/  IMAD.WIDE.U32 R14, R15, 0x4, R2 ;  /* 0x000000040f0e7825 */ /* 0x000fc800078e0002 */
[----:B------:R-:W-:Y:S02]  /*3960*/  VIADD R17, R12, 0x27 ;  /* 0x000000270c117836 */ /* 0x000fe40000000000 */
[----:B------:R-:W3:Y:S02]  /*3970*/  LDG.E R14, desc[UR4][R14.64] ;  /* 0x000000040e0e7981 */ /* 0x000ee4000c1e1900 */
[----:B------:R-:W-:-:S06]  /*3980*/  IMAD.WIDE.U32 R16, R17, 0x4, R2 ;  /* 0x0000000411107825 */ /* 0x000fcc00078e0002 */
[----:B------:R-:W4:Y:S01]  /*3990*/  LDG.E R16, desc[UR4][R16.64] ;  /* 0x0000000410107981 */ /* 0x000f22000c1e1900 */
[----:B------:R-:W-:-:S05]  /*39a0*/  VIADD R11, R11, 0xfffffffd ;  /* 0xfffffffd0b0b7836 */ /* 0x000fca0000000000 */
[----:B------:R-:W-:-:S04]  /*39b0*/  ISETP.GT.U32.AND P0, PT, R11, 0x3, PT ;  /* 0x000000030b00780c */ /* 0x000fc80003f04070 */
[----:B------:R-:W-:-:S04]  /*39c0*/  ISETP.GT.U32.OR P0, PT, R10, 0x1e, P0 ;  /* 0x0000001e0a00780c */ /* 0x000fc80000704470 */
[----:B------:R-:W-:Y:S01]  /*39d0*/  ISETP.NE.OR P0, PT, R0, RZ, P0 ;  /* 0x000000ff0000720c */ /* 0x000fe20000705670 */
[----:B------:R-:W-:Y:S02]  /*39e0*/  IMAD.MOV.U32 R9, RZ, RZ, 0x2 ;  /* 0x00000002ff097424 */ /* 0x000fe400078e00ff */
[----:B------:R-:W-:Y:S01]  /*39f0*/  IMAD.MOV.U32 R11, RZ, RZ, 0x2 ;  /* 0x00000002ff0b7424 */ /* 0x000fe200078e00ff */
[C---:B--2---:R-:W-:Y:S02]  /*3a00*/  ISETP.NE.AND P4, PT, R4.reuse, 0x1, PT ;  /* 0x000000010400780c */ /* 0x044fe40003f85270 */
[----:B------:R-:W-:Y:S02]  /*3a10*/  ISETP.NE.AND P3, PT, R4, 0x2, PT ;  /* 0x000000020400780c */ /* 0x000fe40003f65270 */
[C---:B---3--:R-:W-:Y:S02]  /*3a20*/  ISETP.NE.AND P5, PT, R14.reuse, 0x1, PT ;  /* 0x000000010e00780c */ /* 0x048fe40003fa5270 */
[----:B------:R-:W-:-:S02]  /*3a30*/  ISETP.NE.AND P1, PT, R14, 0x2, PT ;  /* 0x000000020e00780c */ /* 0x000fc40003f25270 */
[----:B------:R-:W-:Y:S02]  /*3a40*/  SEL R4, RZ, 0x1, P5 ;  /* 0x00000001ff047807 */ /* 0x000fe40002800000 */
[----:B----4-:R-:W-:-:S07]  /*3a50*/  ISETP.NE.AND P2, PT, R16, 0x1, PT ;  /* 0x000000011000780c */ /* 0x010fce0003f45270 */
[----:B------:R-:W-:Y:S01]  /*3a60*/  @P5 IMAD.MOV R9, RZ, RZ, 0x1 ;  /* 0x00000001ff095424 */ /* 0x000fe200078e02ff */
[----:B------:R-:W-:Y:S01]  /*3a70*/  ISETP.NE.AND P5, PT, R16, 0x2, PT ;  /* 0x000000021000780c */ /* 0x000fe20003fa5270 */
[----:B------:R-:W-:Y:S01]  /*3a80*/  @P4 IMAD.MOV R9, RZ, RZ, R4 ;  /* 0x000000ffff094224 */ /* 0x000fe200078e0204 */
[----:B------:R-:W-:Y:S02]  /*3a90*/  SEL R5, R11, 0x1, !P3 ;  /* 0x000000010b057807 */ /* 0x000fe40005800000 */
[----:B------:R-:W-:Y:S02]  /*3aa0*/  @P1 SEL R5, RZ, 0x1, P3 ;  /* 0x00000001ff051807 */ /* 0x000fe40001800000 */
[----:B------:R-:W-:Y:S01]  /*3ab0*/  SEL R0, RZ, 0x1, P5 ;  /* 0x00000001ff007807 */ /* 0x000fe20002800000 */
[----:B------:R-:W-:Y:S02]  /*3ac0*/  VIADD R10, R9, 0x1 ;  /* 0x00000001090a7836 */ /* 0x000fe40000000000 */
[----:B------:R-:W-:-:S02]  /*3ad0*/  @P2 IMAD.MOV R10, RZ, RZ, R9 ;  /* 0x000000ffff0a2224 */ /* 0x000fc400078e0209 */
        /* <DEDUP_REMOVED lines=21> */
.L_x_67:
[----:B------:R-:W-:Y:S01]  /*3c30*/  IMAD.MOV.U32 R8, RZ, RZ, 0x14 ;  /* 0x00000014ff087424 */ /* 0x000fe200078e00ff */
[----:B------:R-:W-:Y:S06]  /*3c40*/  BRA `(.L_x_65) ;  /* 0x0000000000307947 */ /* 0x000fec0003800000 */
.L_x_66:
        /* <DEDUP_REMOVED lines=11> */
.L_x_68:
[----:B------:R-:W-:-:S07]  /*3d00*/  IMAD.MOV.U32 R8, RZ, RZ, -0x14 ;  /* 0xffffffecff087424 */ /* 0x000fce00078e00ff */
.L_x_65:
[----:B------:R-:W-:Y:S05]  /*3d10*/  BSYNC.RECONVERGENT B0 ;  /* 0x0000000000007941 */ /* 0x000fea0003800200 */
.L_x_64:
[----:B------:R-:W0:Y:S01]  /*3d20*/  LDC.64 R2, c[0x0][0x388] ;  /* 0x0000e200ff027b82 */ /* 0x000e220000000a00 */
[----:B------:R-:W-:Y:S01]  /*3d30*/  IADD3 R13, PT, PT, R8, R6, R13 ;  /* 0x00000006080d7210 */ /* 0x000fe20007ffe00d */
[----:B0-----:R-:W-:-:S05]  /*3d40*/  IMAD.WIDE R2, R7, 0x4, R2 ;  /* 0x0000000407027825 */ /* 0x001fca00078e0202 */
[----:B------:R-:W-:Y:S01]  /*3d50*/  STG.E desc[UR4][R2.64], R13 ;  /* 0x0000000d02007986 */ /* 0x000fe2000c101904 */
[----:B------:R-:W-:Y:S05]  /*3d60*/  EXIT ;  /* 0x000000000000794d */ /* 0x000fea0003800000 */
.L_x_69:
[----:B------:R-:W-:-:S00]  /*3d70*/  BRA `(.L_x_69) ;  /* 0xfffffffc00fc7947 */ /* 0x000fc0000383ffff */
[----:B------:R-:W-:-:S00]  /*3d80*/  NOP ;  /* 0x0000000000007918 */ /* 0x000fc00000000000 */
[----:B------:R-:W-:-:S00]  /*3d90*/  NOP ;  /* 0x0000000000007918 */ /* 0x000fc00000000000 */
[----:B------:R-:W-:-:S00]  /*3da0*/  NOP ;  /* 0x0000000000007918 */ /* 0x000fc00000000000 */
[----:B------:R-:W-:-:S00]  /*3db0*/  NOP ;  /* 0x0000000000007918 */ /* 0x000fc00000000000 */
[----:B------:R-:W-:-:S00]  /*3dc0*/  NOP ;  /* 0x0000000000007918 */ /* 0x000fc00000000000 */
[----:B------:R-:W-:-:S00]  /*3dd0*/  NOP ;  /* 0x0000000000007918 */ /* 0x000fc00000000000 */
[----:B------:R-:W-:-:S00]  /*3de0*/  NOP ;  /* 0x0000000000007918 */ /* 0x000fc00000000000 */
[----:B------:R-:W-:-:S00]  /*3df0*/  NOP ;  /* 0x0000000000007918 */ /* 0x000fc00000000000 */
.L_x_70:


//--------------------- .nv.shared.reserved.0     --------------------------
	.section	.nv.shared.reserved.0,"aw",@nobits
	.weak		__nv_reservedSMEM_offset_0_alias
	.size		__nv_reservedSMEM_offset_0_alias, 0, 64
	.other		__nv_reservedSMEM_offset_0_alias,@"STO_CUDA_RESERVED_SHARED STV_DEFAULT"
__nv_reservedSMEM_offset_0_alias:
	.zero		0
	.zero		64


//--------------------- .nv.constant0._Z21evaluate_board_kernelPiS_ --------------------------
	.section	.nv.constant0._Z21evaluate_board_kernelPiS_,"a",@progbits
	.sectionflags	@""
	.align	4
.nv.constant0._Z21evaluate_board_kernelPiS_:
	.zero		912


//--------------------- SYMBOLS --------------------------

	.type		.nv.reservedSmem.offset0,@object
	.size		.nv.reservedSmem.offset0,0x4
